	.target	sm_90a

	.elftype	@"ET_EXEC"


//--------------------- .note.nv.tkinfo           --------------------------
	.section	.note.nv.tkinfo,"",@"SHT_NOTE"
	.sectionflags	@"SHF_NOTE_NV_TKINFO"
	.tkinfo
        /*0018*/ 	.word	0x00000002
        /*0030*/ 	.string	""
        /*0030*/ 	.string	"ptxas"
        /*0030*/ 	.string	"Cuda compilation tools, release 13.0, V13.0.88"
        /*0030*/ 	.string	"Build cuda_13.0.r13.0/compiler.36424714_0"
        /*0030*/ 	.string	"-arch sm_90a -m 64 "



//--------------------- .note.nv.cuinfo           --------------------------
	.section	.note.nv.cuinfo,"",@"SHT_NOTE"
	.sectionflags	@"SHF_NOTE_NV_CUINFO"
        /*0018*/ 	.short	0x0002
        /*001a*/ 	.short	0x005a
        /*001c*/ 	.short	0x0082
	.zero		2


//--------------------- .nv.info                  --------------------------
	.section	.nv.info,"",@"SHT_CUDA_INFO"
	.align	4


	//----- nvinfo : EIATTR_REGCOUNT
	.align		4
        /*0000*/ 	.byte	0x04, 0x2f
        /*0002*/ 	.short	(.L_15 - .L_14)
	.align		4
.L_14:
        /*0004*/ 	.word	index@(_ZN7cutlass13device_kernelINS_4gemm6kernel13GemmUniversalIN4cute5tupleIJiiiiEEENS1_10collective13CollectiveMmaINS1_34MainloopSm90TmaGmmaWarpSpecializedILi14ENS5_IJNS4_1CILi1EEENSA_ILi2EEESB_EEENS1_32KernelTmaWarpSpecializedPingpongEEENS5_IJNSA_ILi64EEESG_SG_EEENS_6half_tENS5_IJlSB_lEEESI_SJ_NS4_8TiledMMAINS4_8MMA_AtomIJNS4_4SM904GMMA25MMA_64x64x16_F32F16F16_SSILNSN_5MajorE0ELSP_0ELNSN_7ScaleInE1ELSQ_1EEEEEENS4_6LayoutINS5_IJSB_SB_SB_EEENS5_IJNSA_ILi0EEESV_SV_EEEEENS5_IJNS4_10UnderscoreESY_SY_EEEEENS4_23SM90_TMA_LOAD_MULTICASTENS4_14ComposedLayoutINS4_7SwizzleILi3ELi4ELi3EEENS4_18smem_ptr_flag_bitsILi16EEENST_INS5_IJNSA_ILi8EEESG_EEENS5_IJSG_SB_EEEEEEEvNS4_8identityENS4_13SM90_TMA_LOADES1B_vS1C_EENS_8epilogue10collective6detail29Sm90TmaWarpSpecializedAdapterINS1G_15DefaultEpilogueISI_SJ_SJ_NS1F_6thread17LinearCombinationISI_Li1EffLNS1K_9ScaleType4KindE0ELNS_15FloatRoundStyleE2ESI_EENS1_15EpilogueDefaultEEEEEvvEEEEvNT_6ParamsE)
        /*0008*/ 	.word	0x000000a8


	//----- nvinfo : EIATTR_FRAME_SIZE
	.align		4
.L_15:
        /*000c*/ 	.byte	0x04, 0x11
        /*000e*/ 	.short	(.L_17 - .L_16)
	.align		4
.L_16:
        /*0010*/ 	.word	index@(_ZN7cutlass13device_kernelINS_4gemm6kernel13GemmUniversalIN4cute5tupleIJiiiiEEENS1_10collective13CollectiveMmaINS1_34MainloopSm90TmaGmmaWarpSpecializedILi14ENS5_IJNS4_1CILi1EEENSA_ILi2EEESB_EEENS1_32KernelTmaWarpSpecializedPingpongEEENS5_IJNSA_ILi64EEESG_SG_EEENS_6half_tENS5_IJlSB_lEEESI_SJ_NS4_8TiledMMAINS4_8MMA_AtomIJNS4_4SM904GMMA25MMA_64x64x16_F32F16F16_SSILNSN_5MajorE0ELSP_0ELNSN_7ScaleInE1ELSQ_1EEEEEENS4_6LayoutINS5_IJSB_SB_SB_EEENS5_IJNSA_ILi0EEESV_SV_EEEEENS5_IJNS4_10UnderscoreESY_SY_EEEEENS4_23SM90_TMA_LOAD_MULTICASTENS4_14ComposedLayoutINS4_7SwizzleILi3ELi4ELi3EEENS4_18smem_ptr_flag_bitsILi16EEENST_INS5_IJNSA_ILi8EEESG_EEENS5_IJSG_SB_EEEEEEEvNS4_8identityENS4_13SM90_TMA_LOADES1B_vS1C_EENS_8epilogue10collective6detail29Sm90TmaWarpSpecializedAdapterINS1G_15DefaultEpilogueISI_SJ_SJ_NS1F_6thread17LinearCombinationISI_Li1EffLNS1K_9ScaleType4KindE0ELNS_15FloatRoundStyleE2ESI_EENS1_15EpilogueDefaultEEEEEvvEEEEvNT_6ParamsE)
        /*0014*/ 	.word	0x00000008


	//----- nvinfo : EIATTR_MIN_STACK_SIZE
	.align		4
.L_17:
        /*0018*/ 	.byte	0x04, 0x12
        /*001a*/ 	.short	(.L_19 - .L_18)
	.align		4
.L_18:
        /*001c*/ 	.word	index@(_ZN7cutlass13device_kernelINS_4gemm6kernel13GemmUniversalIN4cute5tupleIJiiiiEEENS1_10collective13CollectiveMmaINS1_34MainloopSm90TmaGmmaWarpSpecializedILi14ENS5_IJNS4_1CILi1EEENSA_ILi2EEESB_EEENS1_32KernelTmaWarpSpecializedPingpongEEENS5_IJNSA_ILi64EEESG_SG_EEENS_6half_tENS5_IJlSB_lEEESI_SJ_NS4_8TiledMMAINS4_8MMA_AtomIJNS4_4SM904GMMA25MMA_64x64x16_F32F16F16_SSILNSN_5MajorE0ELSP_0ELNSN_7ScaleInE1ELSQ_1EEEEEENS4_6LayoutINS5_IJSB_SB_SB_EEENS5_IJNSA_ILi0EEESV_SV_EEEEENS5_IJNS4_10UnderscoreESY_SY_EEEEENS4_23SM90_TMA_LOAD_MULTICASTENS4_14ComposedLayoutINS4_7SwizzleILi3ELi4ELi3EEENS4_18smem_ptr_flag_bitsILi16EEENST_INS5_IJNSA_ILi8EEESG_EEENS5_IJSG_SB_EEEEEEEvNS4_8identityENS4_13SM90_TMA_LOADES1B_vS1C_EENS_8epilogue10collective6detail29Sm90TmaWarpSpecializedAdapterINS1G_15DefaultEpilogueISI_SJ_SJ_NS1F_6thread17LinearCombinationISI_Li1EffLNS1K_9ScaleType4KindE0ELNS_15FloatRoundStyleE2ESI_EENS1_15EpilogueDefaultEEEEEvvEEEEvNT_6ParamsE)
        /*0020*/ 	.word	0x00000008
.L_19:


//--------------------- .nv.compat                --------------------------
	.section	.nv.compat,"",@"SHT_CUDA_COMPAT_INFO"
	.align	4
        /*0000*/ 	.byte	0x02, 0x09, 0x01, 0x00, 0x02, 0x02, 0x04, 0x00, 0x02, 0x05, 0x05, 0x00, 0x03, 0x07, 0x01, 0x01
        /*0010*/ 	.byte	0x02, 0x03, 0x01, 0x00, 0x02, 0x06, 0x01, 0x00, 0x04, 0x0b, 0x08, 0x00, 0x00, 0x00, 0x00, 0x00
        /*0020*/ 	.byte	0x00, 0x00, 0x00, 0x00


//--------------------- .nv.info._ZN7cutlass13device_kernelINS_4gemm6kernel13GemmUniversalIN4cute5tupleIJiiiiEEENS1_10collective13CollectiveMmaINS1_34MainloopSm90TmaGmmaWarpSpecializedILi14ENS5_IJNS4_1CILi1EEENSA_ILi2EEESB_EEENS1_32KernelTmaWarpSpecializedPingpongEEENS5_IJNSA_ILi64EEESG_SG_EEENS_6half_tENS5_IJlSB_lEEESI_SJ_NS4_8TiledMMAINS4_8MMA_AtomIJNS4_4SM904GMMA25MMA_64x64x16_F32F16F16_SSILNSN_5MajorE0ELSP_0ELNSN_7ScaleInE1ELSQ_1EEEEEENS4_6LayoutINS5_IJSB_SB_SB_EEENS5_IJNSA_ILi0EEESV_SV_EEEEENS5_IJNS4_10UnderscoreESY_SY_EEEEENS4_23SM90_TMA_LOAD_MULTICASTENS4_14ComposedLayoutINS4_7SwizzleILi3ELi4ELi3EEENS4_18smem_ptr_flag_bitsILi16EEENST_INS5_IJNSA_ILi8EEESG_EEENS5_IJSG_SB_EEEEEEEvNS4_8identityENS4_13SM90_TMA_LOADES1B_vS1C_EENS_8epilogue10collective6detail29Sm90TmaWarpSpecializedAdapterINS1G_15DefaultEpilogueISI_SJ_SJ_NS1F_6thread17LinearCombinationISI_Li1EffLNS1K_9ScaleType4KindE0ELNS_15FloatRoundStyleE2ESI_EENS1_15EpilogueDefaultEEEEEvvEEEEvNT_6ParamsE --------------------------
	.section	.nv.info._ZN7cutlass13device_kernelINS_4gemm6kernel13GemmUniversalIN4cute5tupleIJiiiiEEENS1_10collective13CollectiveMmaINS1_34MainloopSm90TmaGmmaWarpSpecializedILi14ENS5_IJNS4_1CILi1EEENSA_ILi2EEESB_EEENS1_32KernelTmaWarpSpecializedPingpongEEENS5_IJNSA_ILi64EEESG_SG_EEENS_6half_tENS5_IJlSB_lEEESI_SJ_NS4_8TiledMMAINS4_8MMA_AtomIJNS4_4SM904GMMA25MMA_64x64x16_F32F16F16_SSILNSN_5MajorE0ELSP_0ELNSN_7ScaleInE1ELSQ_1EEEEEENS4_6LayoutINS5_IJSB_SB_SB_EEENS5_IJNSA_ILi0EEESV_SV_EEEEENS5_IJNS4_10UnderscoreESY_SY_EEEEENS4_23SM90_TMA_LOAD_MULTICASTENS4_14ComposedLayoutINS4_7SwizzleILi3ELi4ELi3EEENS4_18smem_ptr_flag_bitsILi16EEENST_INS5_IJNSA_ILi8EEESG_EEENS5_IJSG_SB_EEEEEEEvNS4_8identityENS4_13SM90_TMA_LOADES1B_vS1C_EENS_8epilogue10collective6detail29Sm90TmaWarpSpecializedAdapterINS1G_15DefaultEpilogueISI_SJ_SJ_NS1F_6thread17LinearCombinationISI_Li1EffLNS1K_9ScaleType4KindE0ELNS_15FloatRoundStyleE2ESI_EENS1_15EpilogueDefaultEEEEEvvEEEEvNT_6ParamsE,"",@"SHT_CUDA_INFO"
	.sectionflags	@""
	.align	4


	//----- nvinfo : EIATTR_CUDA_API_VERSION
	.align		4
        /*0000*/ 	.byte	0x04, 0x37
        /*0002*/ 	.short	(.L_21 - .L_20)
.L_20:
        /*0004*/ 	.word	0x00000082


	//----- nvinfo : EIATTR_KPARAM_INFO
	.align		4
.L_21:
        /*0008*/ 	.byte	0x04, 0x17
        /*000a*/ 	.short	(.L_23 - .L_22)
.L_22:
        /*000c*/ 	.word	0x00000000
        /*0010*/ 	.short	0x0000
        /*0012*/ 	.short	0x0070
        /*0014*/ 	.byte	0x00, 0xf0, 0x01, 0x10


	//----- nvinfo : EIATTR_SPARSE_MMA_MASK
	.align		4
.L_23:
        /*0018*/ 	.byte	0x03, 0x50
        /*001a*/ 	.short	0x0000


	//----- nvinfo : EIATTR_MAXREG_COUNT
	.align		4
        /*001c*/ 	.byte	0x03, 0x1b
        /*001e*/ 	.short	0x00a8


	//----- nvinfo : EIATTR_NUM_BARRIERS
	.align		4
        /*0020*/ 	.byte	0x02, 0x4c
        /*0022*/ 	.byte	0x01
	.zero		1


	//----- nvinfo : EIATTR_EXTERNS
	.align		4
        /*0024*/ 	.byte	0x04, 0x0f
        /*0026*/ 	.short	(.L_25 - .L_24)


	//   ....[0]....
	.align		4
.L_24:
        /*0028*/ 	.word	index@(__assertfail)


	//----- nvinfo : EIATTR_ANNOTATIONS
	.align		4
.L_25:
        /*002c*/ 	.byte	0x04, 0x55
        /*002e*/ 	.short	(.L_27 - .L_26)


	//   ....[0]....
.L_26:
        /*0030*/ 	.word	0x00000001
        /*0034*/ 	.byte	0xb0, 0x0e, 0x00, 0x00, 0x01, 0x00, 0x00, 0x00, 0x70, 0x46, 0x00, 0x00, 0x01, 0x00, 0x00, 0x00
        /*0044*/ 	.byte	0xf0, 0x52, 0x00, 0x00


	//----- nvinfo : EIATTR_MERCURY_ISA_VERSION
	.align		4
.L_27:
        /*0048*/ 	.byte	0x03, 0x5f
        /*004a*/ 	.short	0x0101


	//----- nvinfo : EIATTR_INT_WARP_WIDE_INSTR_OFFSETS
	.align		4
        /*004c*/ 	.byte	0x04, 0x31
        /*004e*/ 	.short	(.L_29 - .L_28)


	//   ....[0]....
.L_28:
        /*0050*/ 	.word	0x00000600


	//   ....[1]....
        /*0054*/ 	.word	0x00000640


	//   ....[2]....
        /*0058*/ 	.word	0x00000780


	//   ....[3]....
        /*005c*/ 	.word	0x00000790


	//   ....[4]....
        /*0060*/ 	.word	0x000007b0


	//   ....[5]....
        /*0064*/ 	.word	0x000007d0


	//   ....[6]....
        /*0068*/ 	.word	0x00000880


	//   ....[7]....
        /*006c*/ 	.word	0x000008d0


	//----- nvinfo : EIATTR_COOP_GROUP_MASK_REGIDS
	.align		4
.L_29:
        /*0070*/ 	.byte	0x04, 0x29
        /*0072*/ 	.short	(.L_31 - .L_30)


	//   ....[0]....
.L_30:
        /*0074*/ 	.word	0xffffffff


	//   ....[1]....
        /*0078*/ 	.word	0xffffffff


	//   ....[2]....
        /*007c*/ 	.word	0xffffffff


	//   ....[3]....
        /*0080*/ 	.word	0xffffffff


	//   ....[4]....
        /*0084*/ 	.word	0xffffffff


	//   ....[5]....
        /*0088*/ 	.word	0xffffffff


	//   ....[6]....
        /*008c*/ 	.word	0xffffffff


	//----- nvinfo : EIATTR_COOP_GROUP_INSTR_OFFSETS
	.align		4
.L_31:
        /*0090*/ 	.byte	0x04, 0x28
        /*0092*/ 	.short	(.L_33 - .L_32)


	//   ....[0]....
.L_32:
        /*0094*/ 	.word	0x00000070


	//   ....[1]....
        /*0098*/ 	.word	0x00000080


	//   ....[2]....
        /*009c*/ 	.word	0x00000140


	//   ....[3]....
        /*00a0*/ 	.word	0x00000440


	//   ....[4]....
        /*00a4*/ 	.word	0x00000480


	//   ....[5]....
        /*00a8*/ 	.word	0x00000920


	//   ....[6]....
        /*00ac*/ 	.word	0x00000a50


	//----- nvinfo : EIATTR_REG_RECONFIG
	.align		4
.L_33:
        /*00b0*/ 	.byte	0x01, 0x54
	.zero		2


	//----- nvinfo : EIATTR_SYSCALL_OFFSETS
	.align		4
        /*00b4*/ 	.byte	0x04, 0x46
        /*00b6*/ 	.short	(.L_35 - .L_34)


	//   ....[0]....
.L_34:
        /*00b8*/ 	.word	0x00001970


	//----- nvinfo : EIATTR_MBARRIER_INSTR_OFFSETS
	.align		4
.L_35:
        /*00bc*/ 	.byte	0x04, 0x39
        /*00be*/ 	.short	(.L_37 - .L_36)


	//   ....[0]....
.L_36:
        /*00c0*/ 	.word	0x00000260
        /*00c4*/ 	.word	0x000000ff
        /*00c8*/ 	.word	0x00000000
        /*00cc*/ 	.short	0x0100
        /*00ce*/ 	.byte	0x08
	.zero		1


	//   ....[1]....
        /*00d0*/ 	.word	0x00000270
        /*00d4*/ 	.word	0x000000ff
        /*00d8*/ 	.word	0x00000070
        /*00dc*/ 	.short	0x0100
        /*00de*/ 	.byte	0x08
	.zero		1


	//   ....[2]....
        /*00e0*/ 	.word	0x00000280
        /*00e4*/ 	.word	0x000000ff
        /*00e8*/ 	.word	0x00000008
        /*00ec*/ 	.short	0x0100
        /*00ee*/ 	.byte	0x08
	.zero		1


	//   ....[3]....
        /*00f0*/ 	.word	0x00000290
        /*00f4*/ 	.word	0x000000ff
        /*00f8*/ 	.word	0x00000078
        /*00fc*/ 	.short	0x0100
        /*00fe*/ 	.byte	0x08
	.zero		1


	//   ....[4]....
        /*0100*/ 	.word	0x000002a0
        /*0104*/ 	.word	0x000000ff
        /*0108*/ 	.word	0x00000010
        /*010c*/ 	.short	0x0100
        /*010e*/ 	.byte	0x08
	.zero		1


	//   ....[5]....
        /*0110*/ 	.word	0x000002b0
        /*0114*/ 	.word	0x000000ff
        /*0118*/ 	.word	0x00000080
        /*011c*/ 	.short	0x0100
        /*011e*/ 	.byte	0x08
	.zero		1


	//   ....[6]....
        /*0120*/ 	.word	0x000002c0
        /*0124*/ 	.word	0x000000ff
        /*0128*/ 	.word	0x00000018
        /*012c*/ 	.short	0x0100
        /*012e*/ 	.byte	0x08
	.zero		1


	//   ....[7]....
        /*0130*/ 	.word	0x000002d0
        /*0134*/ 	.word	0x000000ff
        /*0138*/ 	.word	0x00000088
        /*013c*/ 	.short	0x0100
        /*013e*/ 	.byte	0x08
	.zero		1


	//   ....[8]....
        /*0140*/ 	.word	0x000002e0
        /*0144*/ 	.word	0x000000ff
        /*0148*/ 	.word	0x00000020
        /*014c*/ 	.short	0x0100
        /*014e*/ 	.byte	0x08
	.zero		1


	//   ....[9]....
        /*0150*/ 	.word	0x000002f0
        /*0154*/ 	.word	0x000000ff
        /*0158*/ 	.word	0x00000090
        /*015c*/ 	.short	0x0100
        /*015e*/ 	.byte	0x08
	.zero		1


	//   ....[10]....
        /*0160*/ 	.word	0x00000300
        /*0164*/ 	.word	0x000000ff
        /*0168*/ 	.word	0x00000028
        /*016c*/ 	.short	0x0100
        /*016e*/ 	.byte	0x08
	.zero		1


	//   ....[11]....
        /*0170*/ 	.word	0x00000310
        /*0174*/ 	.word	0x000000ff
        /*0178*/ 	.word	0x00000098
        /*017c*/ 	.short	0x0100
        /*017e*/ 	.byte	0x08
	.zero		1


	//   ....[12]....
        /*0180*/ 	.word	0x00000320
        /*0184*/ 	.word	0x000000ff
        /*0188*/ 	.word	0x00000030
        /*018c*/ 	.short	0x0100
        /*018e*/ 	.byte	0x08
	.zero		1


	//   ....[13]....
        /*0190*/ 	.word	0x00000330
        /*0194*/ 	.word	0x000000ff
        /*0198*/ 	.word	0x000000a0
        /*019c*/ 	.short	0x0100
        /*019e*/ 	.byte	0x08
	.zero		1


	//   ....[14]....
        /*01a0*/ 	.word	0x00000340
        /*01a4*/ 	.word	0x000000ff
        /*01a8*/ 	.word	0x00000038
        /*01ac*/ 	.short	0x0100
        /*01ae*/ 	.byte	0x08
	.zero		1


	//   ....[15]....
        /*01b0*/ 	.word	0x00000350
        /*01b4*/ 	.word	0x000000ff
        /*01b8*/ 	.word	0x000000a8
        /*01bc*/ 	.short	0x0100
        /*01be*/ 	.byte	0x08
	.zero		1


	//   ....[16]....
        /*01c0*/ 	.word	0x00000360
        /*01c4*/ 	.word	0x000000ff
        /*01c8*/ 	.word	0x00000040
        /*01cc*/ 	.short	0x0100
        /*01ce*/ 	.byte	0x08
	.zero		1


	//   ....[17]....
        /*01d0*/ 	.word	0x00000370
        /*01d4*/ 	.word	0x000000ff
        /*01d8*/ 	.word	0x000000b0
        /*01dc*/ 	.short	0x0100
        /*01de*/ 	.byte	0x08
	.zero		1


	//   ....[18]....
        /*01e0*/ 	.word	0x00000380
        /*01e4*/ 	.word	0x000000ff
        /*01e8*/ 	.word	0x00000048
        /*01ec*/ 	.short	0x0100
        /*01ee*/ 	.byte	0x08
	.zero		1


	//   ....[19]....
        /*01f0*/ 	.word	0x00000390
        /*01f4*/ 	.word	0x000000ff
        /*01f8*/ 	.word	0x000000b8
        /*01fc*/ 	.short	0x0100
        /*01fe*/ 	.byte	0x08
	.zero		1


	//   ....[20]....
        /*0200*/ 	.word	0x000003a0
        /*0204*/ 	.word	0x000000ff
        /*0208*/ 	.word	0x00000050
        /*020c*/ 	.short	0x0100
        /*020e*/ 	.byte	0x08
	.zero		1


	//   ....[21]....
        /*0210*/ 	.word	0x000003b0
        /*0214*/ 	.word	0x000000ff
        /*0218*/ 	.word	0x000000c0
        /*021c*/ 	.short	0x0100
        /*021e*/ 	.byte	0x08
	.zero		1


	//   ....[22]....
        /*0220*/ 	.word	0x000003c0
        /*0224*/ 	.word	0x000000ff
        /*0228*/ 	.word	0x00000058
        /*022c*/ 	.short	0x0100
        /*022e*/ 	.byte	0x08
	.zero		1


	//   ....[23]....
        /*0230*/ 	.word	0x000003d0
        /*0234*/ 	.word	0x000000ff
        /*0238*/ 	.word	0x000000c8
        /*023c*/ 	.short	0x0100
        /*023e*/ 	.byte	0x08
	.zero		1


	//   ....[24]....
        /*0240*/ 	.word	0x000003e0
        /*0244*/ 	.word	0x000000ff
        /*0248*/ 	.word	0x00000060
        /*024c*/ 	.short	0x0100
        /*024e*/ 	.byte	0x08
	.zero		1


	//   ....[25]....
        /*0250*/ 	.word	0x000003f0
        /*0254*/ 	.word	0x000000ff
        /*0258*/ 	.word	0x000000d0
        /*025c*/ 	.short	0x0100
        /*025e*/ 	.byte	0x08
	.zero		1


	//   ....[26]....
        /*0260*/ 	.word	0x00000400
        /*0264*/ 	.word	0x000000ff
        /*0268*/ 	.word	0x00000068
        /*026c*/ 	.short	0x0100
        /*026e*/ 	.byte	0x08
	.zero		1


	//   ....[27]....
        /*0270*/ 	.word	0x00000410
        /*0274*/ 	.word	0x000000ff
        /*0278*/ 	.word	0x000000d8
        /*027c*/ 	.short	0x0100
        /*027e*/ 	.byte	0x08
	.zero		1


	//   ....[28]....
        /*0280*/ 	.word	0x00000900
        /*0284*/ 	.word	0x000000ff
        /*0288*/ 	.word	0x00000110
        /*028c*/ 	.short	0x0100
        /*028e*/ 	.byte	0x08
	.zero		1


	//   ....[29]....
        /*0290*/ 	.word	0x000009a0
        /*0294*/ 	.word	0x000000ff
        /*0298*/ 	.word	0x00000118
        /*029c*/ 	.short	0x0100
        /*029e*/ 	.byte	0x08
	.zero		1


	//   ....[30]....
        /*02a0*/ 	.word	0x000009d0
        /*02a4*/ 	.word	0x000000ff
        /*02a8*/ 	.word	0x000000f0
        /*02ac*/ 	.short	0x0100
        /*02ae*/ 	.byte	0x09
	.zero		1


	//   ....[31]....
        /*02b0*/ 	.word	0x000009e0
        /*02b4*/ 	.word	0x000000ff
        /*02b8*/ 	.word	0x000000f8
        /*02bc*/ 	.short	0x0100
        /*02be*/ 	.byte	0x09
	.zero		1


	//   ....[32]....
        /*02c0*/ 	.word	0x000009f0
        /*02c4*/ 	.word	0x000000ff
        /*02c8*/ 	.word	0x00000100
        /*02cc*/ 	.short	0x0100
        /*02ce*/ 	.byte	0x09
	.zero		1


	//   ....[33]....
        /*02d0*/ 	.word	0x00000a00
        /*02d4*/ 	.word	0x000000ff
        /*02d8*/ 	.word	0x00000108
        /*02dc*/ 	.short	0x0100
        /*02de*/ 	.byte	0x09
	.zero		1


	//   ....[34]....
        /*02e0*/ 	.word	0x00001850
        /*02e4*/ 	.word	0x0000003e
        /*02e8*/ 	.word	0x00000000
        /*02ec*/ 	.short	0x010a
        /*02ee*/ 	.byte	0x2a
	.zero		1


	//   ....[35]....
        /*02f0*/ 	.word	0x000019f0
        /*02f4*/ 	.word	0x00000003
        /*02f8*/ 	.word	0x00000000
        /*02fc*/ 	.short	0x010a
        /*02fe*/ 	.byte	0x3f
	.zero		1


	//   ....[36]....
        /*0300*/ 	.word	0x00001a30
        /*0304*/ 	.word	0x00000003
        /*0308*/ 	.word	0x00000000
        /*030c*/ 	.short	0x010a
        /*030e*/ 	.byte	0x3f
	.zero		1


	//   ....[37]....
        /*0310*/ 	.word	0x00001d30
        /*0314*/ 	.word	0x000000ff
        /*0318*/ 	.word	0x00000000
        /*031c*/ 	.short	0x010a
        /*031e*/ 	.byte	0x04
	.zero		1


	//   ....[38]....
        /*0320*/ 	.word	0x00001d70
        /*0324*/ 	.word	0x000000ff
        /*0328*/ 	.word	0x00000000
        /*032c*/ 	.short	0x010a
        /*032e*/ 	.byte	0x04
	.zero		1


	//   ....[39]....
        /*0330*/ 	.word	0x00001fd0
        /*0334*/ 	.word	0x00000005
        /*0338*/ 	.word	0x00000000
        /*033c*/ 	.short	0x0101
        /*033e*/ 	.byte	0x3f
	.zero		1


	//   ....[40]....
        /*0340*/ 	.word	0x000020d0
        /*0344*/ 	.word	0x0000003f
        /*0348*/ 	.word	0x00000000
        /*034c*/ 	.short	0x0101
        /*034e*/ 	.byte	0x2f
	.zero		1


	//   ....[41]....
        /*0350*/ 	.word	0x000021f0
        /*0354*/ 	.word	0x00000000
        /*0358*/ 	.word	0x00000000
        /*035c*/ 	.short	0x0101
        /*035e*/ 	.byte	0x3f
	.zero		1


	//   ....[42]....
        /*0360*/ 	.word	0x000022b0
        /*0364*/ 	.word	0x0000003e
        /*0368*/ 	.word	0x00000010
        /*036c*/ 	.short	0x010a
        /*036e*/ 	.byte	0x2a
	.zero		1


	//   ....[43]....
        /*0370*/ 	.word	0x00004690
        /*0374*/ 	.word	0x00000041
        /*0378*/ 	.word	0x00000000
        /*037c*/ 	.short	0x0101
        /*037e*/ 	.byte	0x2f
	.zero		1


	//   ....[44]....
        /*0380*/ 	.word	0x00005030
        /*0384*/ 	.word	0x0000000c
        /*0388*/ 	.word	0x00000070
        /*038c*/ 	.short	0x010a
        /*038e*/ 	.byte	0x3f
	.zero		1


	//   ....[45]....
        /*0390*/ 	.word	0x00005480
        /*0394*/ 	.word	0x00000004
        /*0398*/ 	.word	0x00000118
        /*039c*/ 	.short	0x0101
        /*039e*/ 	.byte	0x3f
	.zero		1


	//   ....[46]....
        /*03a0*/ 	.word	0x00005b90
        /*03a4*/ 	.word	0x00000007
        /*03a8*/ 	.word	0x00000000
        /*03ac*/ 	.short	0x010a
        /*03ae*/ 	.byte	0x3f
	.zero		1


	//   ....[47]....
        /*03b0*/ 	.word	0x00005c10
        /*03b4*/ 	.word	0x00000009
        /*03b8*/ 	.word	0x00000000
        /*03bc*/ 	.short	0x010a
        /*03be*/ 	.byte	0x3f
	.zero		1


	//   ....[48]....
        /*03c0*/ 	.word	0x00005ca0
        /*03c4*/ 	.word	0x00000006
        /*03c8*/ 	.word	0x00000000
        /*03cc*/ 	.short	0x010a
        /*03ce*/ 	.byte	0x3f
	.zero		1


	//   ....[49]....
        /*03d0*/ 	.word	0x00005d30
        /*03d4*/ 	.word	0x00000009
        /*03d8*/ 	.word	0x00000000
        /*03dc*/ 	.short	0x010a
        /*03de*/ 	.byte	0x3f
	.zero		1


	//   ....[50]....
        /*03e0*/ 	.word	0x00005dc0
        /*03e4*/ 	.word	0x00000006
        /*03e8*/ 	.word	0x00000000
        /*03ec*/ 	.short	0x010a
        /*03ee*/ 	.byte	0x3f
	.zero		1


	//   ....[51]....
        /*03f0*/ 	.word	0x00005e50
        /*03f4*/ 	.word	0x00000009
        /*03f8*/ 	.word	0x00000000
        /*03fc*/ 	.short	0x010a
        /*03fe*/ 	.byte	0x3f
	.zero		1


	//   ....[52]....
        /*0400*/ 	.word	0x00005ee0
        /*0404*/ 	.word	0x00000006
        /*0408*/ 	.word	0x00000000
        /*040c*/ 	.short	0x010a
        /*040e*/ 	.byte	0x3f
	.zero		1


	//   ....[53]....
        /*0410*/ 	.word	0x00005f70
        /*0414*/ 	.word	0x00000009
        /*0418*/ 	.word	0x00000000
        /*041c*/ 	.short	0x010a
        /*041e*/ 	.byte	0x3f
	.zero		1


	//   ....[54]....
        /*0420*/ 	.word	0x00006000
        /*0424*/ 	.word	0x00000006
        /*0428*/ 	.word	0x00000000
        /*042c*/ 	.short	0x010a
        /*042e*/ 	.byte	0x3f
	.zero		1


	//   ....[55]....
        /*0430*/ 	.word	0x00006090
        /*0434*/ 	.word	0x00000009
        /*0438*/ 	.word	0x00000000
        /*043c*/ 	.short	0x010a
        /*043e*/ 	.byte	0x3f
	.zero		1


	//   ....[56]....
        /*0440*/ 	.word	0x00006120
        /*0444*/ 	.word	0x00000006
        /*0448*/ 	.word	0x00000000
        /*044c*/ 	.short	0x010a
        /*044e*/ 	.byte	0x3f
	.zero		1


	//   ....[57]....
        /*0450*/ 	.word	0x000061b0
        /*0454*/ 	.word	0x00000009
        /*0458*/ 	.word	0x00000000
        /*045c*/ 	.short	0x010a
        /*045e*/ 	.byte	0x3f
	.zero		1


	//   ....[58]....
        /*0460*/ 	.word	0x00006240
        /*0464*/ 	.word	0x00000006
        /*0468*/ 	.word	0x00000000
        /*046c*/ 	.short	0x010a
        /*046e*/ 	.byte	0x3f
	.zero		1


	//   ....[59]....
        /*0470*/ 	.word	0x000062d0
        /*0474*/ 	.word	0x00000003
        /*0478*/ 	.word	0x00000000
        /*047c*/ 	.short	0x010a
        /*047e*/ 	.byte	0x3f
	.zero		1


	//   ....[60]....
        /*0480*/ 	.word	0x00006330
        /*0484*/ 	.word	0x00000040
        /*0488*/ 	.word	0x00000000
        /*048c*/ 	.short	0x010a
        /*048e*/ 	.byte	0x3f
	.zero		1


	//   ....[61]....
        /*0490*/ 	.word	0x00006380
        /*0494*/ 	.word	0x00000003
        /*0498*/ 	.word	0x00000000
        /*049c*/ 	.short	0x010a
        /*049e*/ 	.byte	0x3f
	.zero		1


	//   ....[62]....
        /*04a0*/ 	.word	0x000063e0
        /*04a4*/ 	.word	0x00000005
        /*04a8*/ 	.word	0x00000000
        /*04ac*/ 	.short	0x010a
        /*04ae*/ 	.byte	0x3f
	.zero		1


	//   ....[63]....
        /*04b0*/ 	.word	0x00006430
        /*04b4*/ 	.word	0x00000040
        /*04b8*/ 	.word	0x00000010
        /*04bc*/ 	.short	0x010a
        /*04be*/ 	.byte	0x3f
	.zero		1


	//   ....[64]....
        /*04c0*/ 	.word	0x00006500
        /*04c4*/ 	.word	0x0000000c
        /*04c8*/ 	.word	0x00000070
        /*04cc*/ 	.short	0x010a
        /*04ce*/ 	.byte	0x3f
	.zero		1


	//   ....[65]....
        /*04d0*/ 	.word	0x000065d0
        /*04d4*/ 	.word	0x00000007
        /*04d8*/ 	.word	0x00000000
        /*04dc*/ 	.short	0x010a
        /*04de*/ 	.byte	0x3f
	.zero		1


	//   ....[66]....
        /*04e0*/ 	.word	0x00006620
        /*04e4*/ 	.word	0x00000009
        /*04e8*/ 	.word	0x00000000
        /*04ec*/ 	.short	0x010a
        /*04ee*/ 	.byte	0x3f
	.zero		1


	//   ....[67]....
        /*04f0*/ 	.word	0x00006670
        /*04f4*/ 	.word	0x00000006
        /*04f8*/ 	.word	0x00000000
        /*04fc*/ 	.short	0x010a
        /*04fe*/ 	.byte	0x3f
	.zero		1


	//   ....[68]....
        /*0500*/ 	.word	0x000066c0
        /*0504*/ 	.word	0x00000009
        /*0508*/ 	.word	0x00000000
        /*050c*/ 	.short	0x010a
        /*050e*/ 	.byte	0x3f
	.zero		1


	//   ....[69]....
        /*0510*/ 	.word	0x00006710
        /*0514*/ 	.word	0x00000006
        /*0518*/ 	.word	0x00000000
        /*051c*/ 	.short	0x010a
        /*051e*/ 	.byte	0x3f
	.zero		1


	//   ....[70]....
        /*0520*/ 	.word	0x00006760
        /*0524*/ 	.word	0x00000009
        /*0528*/ 	.word	0x00000000
        /*052c*/ 	.short	0x010a
        /*052e*/ 	.byte	0x3f
	.zero		1


	//   ....[71]....
        /*0530*/ 	.word	0x000067b0
        /*0534*/ 	.word	0x00000006
        /*0538*/ 	.word	0x00000000
        /*053c*/ 	.short	0x010a
        /*053e*/ 	.byte	0x3f
	.zero		1


	//   ....[72]....
        /*0540*/ 	.word	0x00006800
        /*0544*/ 	.word	0x00000009
        /*0548*/ 	.word	0x00000000
        /*054c*/ 	.short	0x010a
        /*054e*/ 	.byte	0x3f
	.zero		1


	//   ....[73]....
        /*0550*/ 	.word	0x00006850
        /*0554*/ 	.word	0x00000006
        /*0558*/ 	.word	0x00000000
        /*055c*/ 	.short	0x010a
        /*055e*/ 	.byte	0x3f
	.zero		1


	//   ....[74]....
        /*0560*/ 	.word	0x000068a0
        /*0564*/ 	.word	0x00000009
        /*0568*/ 	.word	0x00000000
        /*056c*/ 	.short	0x010a
        /*056e*/ 	.byte	0x3f
	.zero		1


	//   ....[75]....
        /*0570*/ 	.word	0x000068f0
        /*0574*/ 	.word	0x00000006
        /*0578*/ 	.word	0x00000000
        /*057c*/ 	.short	0x010a
        /*057e*/ 	.byte	0x3f
	.zero		1


	//   ....[76]....
        /*0580*/ 	.word	0x00006940
        /*0584*/ 	.word	0x00000009
        /*0588*/ 	.word	0x00000000
        /*058c*/ 	.short	0x010a
        /*058e*/ 	.byte	0x3f
	.zero		1


	//   ....[77]....
        /*0590*/ 	.word	0x00006990
        /*0594*/ 	.word	0x00000006
        /*0598*/ 	.word	0x00000000
        /*059c*/ 	.short	0x010a
        /*059e*/ 	.byte	0x3f
	.zero		1


	//----- nvinfo : EIATTR_NUM_MBARRIERS
	.align		4
.L_37:
        /*05a0*/ 	.byte	0x03, 0x38
        /*05a2*/ 	.short	0x0022


	//----- nvinfo : EIATTR_EXIT_INSTR_OFFSETS
	.align		4
        /*05a4*/ 	.byte	0x04, 0x1c
        /*05a6*/ 	.short	(.L_39 - .L_38)


	//   ....[0]....
.L_38:
        /*05a8*/ 	.word	0x00001500


	//   ....[1]....
        /*05ac*/ 	.word	0x00001560


	//   ....[2]....
        /*05b0*/ 	.word	0x00004d20


	//   ....[3]....
        /*05b4*/ 	.word	0x00004d50


	//   ....[4]....
        /*05b8*/ 	.word	0x00006320


	//----- nvinfo : EIATTR_MAX_THREADS
	.align		4
.L_39:
        /*05bc*/ 	.byte	0x04, 0x05
        /*05be*/ 	.short	(.L_41 - .L_40)
.L_40:
        /*05c0*/ 	.word	0x00000180
        /*05c4*/ 	.word	0x00000001
        /*05c8*/ 	.word	0x00000001


	//----- nvinfo : EIATTR_CRS_STACK_SIZE
	.align		4
.L_41:
        /*05cc*/ 	.byte	0x04, 0x1e
        /*05ce*/ 	.short	(.L_43 - .L_42)
.L_42:
        /*05d0*/ 	.word	0x00000000


	//----- nvinfo : EIATTR_CBANK_PARAM_SIZE
	.align		4
.L_43:
        /*05d4*/ 	.byte	0x03, 0x19
        /*05d6*/ 	.short	0x0470


	//----- nvinfo : EIATTR_PARAM_CBANK
	.align		4
        /*05d8*/ 	.byte	0x04, 0x0a
        /*05da*/ 	.short	(.L_45 - .L_44)
	.align		4
.L_44:
        /*05dc*/ 	.word	index@(.nv.constant0._ZN7cutlass13device_kernelINS_4gemm6kernel13GemmUniversalIN4cute5tupleIJiiiiEEENS1_10collective13CollectiveMmaINS1_34MainloopSm90TmaGmmaWarpSpecializedILi14ENS5_IJNS4_1CILi1EEENSA_ILi2EEESB_EEENS1_32KernelTmaWarpSpecializedPingpongEEENS5_IJNSA_ILi64EEESG_SG_EEENS_6half_tENS5_IJlSB_lEEESI_SJ_NS4_8TiledMMAINS4_8MMA_AtomIJNS4_4SM904GMMA25MMA_64x64x16_F32F16F16_SSILNSN_5MajorE0ELSP_0ELNSN_7ScaleInE1ELSQ_1EEEEEENS4_6LayoutINS5_IJSB_SB_SB_EEENS5_IJNSA_ILi0EEESV_SV_EEEEENS5_IJNS4_10UnderscoreESY_SY_EEEEENS4_23SM90_TMA_LOAD_MULTICASTENS4_14ComposedLayoutINS4_7SwizzleILi3ELi4ELi3EEENS4_18smem_ptr_flag_bitsILi16EEENST_INS5_IJNSA_ILi8EEESG_EEENS5_IJSG_SB_EEEEEEEvNS4_8identityENS4_13SM90_TMA_LOADES1B_vS1C_EENS_8epilogue10collective6detail29Sm90TmaWarpSpecializedAdapterINS1G_15DefaultEpilogueISI_SJ_SJ_NS1F_6thread17LinearCombinationISI_Li1EffLNS1K_9ScaleType4KindE0ELNS_15FloatRoundStyleE2ESI_EENS1_15EpilogueDefaultEEEEEvvEEEEvNT_6ParamsE)
        /*05e0*/ 	.short	0x0210
        /*05e2*/ 	.short	0x0470


	//----- nvinfo : EIATTR_SW_WAR
	.align		4
.L_45:
        /*05e4*/ 	.byte	0x04, 0x36
        /*05e6*/ 	.short	(.L_47 - .L_46)
.L_46:
        /*05e8*/ 	.word	0x00000008
.L_47:


//--------------------- .nv.callgraph             --------------------------
	.section	.nv.callgraph,"",@"SHT_CUDA_CALLGRAPH"
	.align	4
	.sectionentsize	8
	.align		4
        /*0000*/ 	.word	0x00000000
	.align		4
        /*0004*/ 	.word	0xffffffff
	.align		4
        /*0008*/ 	.word	index@(_ZN7cutlass13device_kernelINS_4gemm6kernel13GemmUniversalIN4cute5tupleIJiiiiEEENS1_10collective13CollectiveMmaINS1_34MainloopSm90TmaGmmaWarpSpecializedILi14ENS5_IJNS4_1CILi1EEENSA_ILi2EEESB_EEENS1_32KernelTmaWarpSpecializedPingpongEEENS5_IJNSA_ILi64EEESG_SG_EEENS_6half_tENS5_IJlSB_lEEESI_SJ_NS4_8TiledMMAINS4_8MMA_AtomIJNS4_4SM904GMMA25MMA_64x64x16_F32F16F16_SSILNSN_5MajorE0ELSP_0ELNSN_7ScaleInE1ELSQ_1EEEEEENS4_6LayoutINS5_IJSB_SB_SB_EEENS5_IJNSA_ILi0EEESV_SV_EEEEENS5_IJNS4_10UnderscoreESY_SY_EEEEENS4_23SM90_TMA_LOAD_MULTICASTENS4_14ComposedLayoutINS4_7SwizzleILi3ELi4ELi3EEENS4_18smem_ptr_flag_bitsILi16EEENST_INS5_IJNSA_ILi8EEESG_EEENS5_IJSG_SB_EEEEEEEvNS4_8identityENS4_13SM90_TMA_LOADES1B_vS1C_EENS_8epilogue10collective6detail29Sm90TmaWarpSpecializedAdapterINS1G_15DefaultEpilogueISI_SJ_SJ_NS1F_6thread17LinearCombinationISI_Li1EffLNS1K_9ScaleType4KindE0ELNS_15FloatRoundStyleE2ESI_EENS1_15EpilogueDefaultEEEEEvvEEEEvNT_6ParamsE)
	.align		4
        /*000c*/ 	.word	index@(__assertfail)
	.align		4
        /*0010*/ 	.word	0x00000000
	.align		4
        /*0014*/ 	.word	0xfffffffe
	.align		4
        /*0018*/ 	.word	0x00000000
	.align		4
        /*001c*/ 	.word	0xfffffffd
	.align		4
        /*0020*/ 	.word	0x00000000
	.align		4
        /*0024*/ 	.word	0xfffffffc


//--------------------- .nv.constant4             --------------------------
	.section	.nv.constant4,"a",@progbits
	.align	8
	.align		8
.nv.constant4:
        /*0000*/ 	.dword	__assertfail
	.align		8
        /*0008*/ 	.dword	__unnamed_1
	.align		8
        /*0010*/ 	.dword	_ZN40_INTERNAL_ffa01f48_4_k_cu_0b79484f_230354cuda3std3__45__cpo5beginE
	.align		8
        /*0018*/ 	.dword	_ZN40_INTERNAL_ffa01f48_4_k_cu_0b79484f_230354cuda3std3__45__cpo3endE
	.align		8
        /*0020*/ 	.dword	_ZN40_INTERNAL_ffa01f48_4_k_cu_0b79484f_230354cuda3std3__45__cpo6cbeginE
	.align		8
        /*0028*/ 	.dword	_ZN40_INTERNAL_ffa01f48_4_k_cu_0b79484f_230354cuda3std3__45__cpo4cendE
	.align		8
        /*0030*/ 	.dword	_ZN40_INTERNAL_ffa01f48_4_k_cu_0b79484f_230354cuda3std3__442_GLOBAL__N__ffa01f48_4_k_cu_0b79484f_230356ignoreE
	.align		8
        /*0038*/ 	.dword	_ZN40_INTERNAL_ffa01f48_4_k_cu_0b79484f_230354cuda3std3__419piecewise_constructE
	.align		8
        /*0040*/ 	.dword	_ZN40_INTERNAL_ffa01f48_4_k_cu_0b79484f_230354cuda3std3__48in_placeE
	.align		8
        /*0048*/ 	.dword	_ZN40_INTERNAL_ffa01f48_4_k_cu_0b79484f_230354cuda3std6ranges3__45__cpo4swapE
	.align		8
        /*0050*/ 	.dword	_ZN40_INTERNAL_ffa01f48_4_k_cu_0b79484f_230354cuda3std6ranges3__45__cpo9iter_moveE
	.align		8
        /*0058*/ 	.dword	_ZN40_INTERNAL_ffa01f48_4_k_cu_0b79484f_230354cute7productE
	.align		8
        /*0060*/ 	.dword	_ZN40_INTERNAL_ffa01f48_4_k_cu_0b79484f_230354cute1_E
	.align		8
        /*0068*/ 	.dword	$str$22
	.align		8
        /*0070*/ 	.dword	$str$23


//--------------------- .text._ZN7cutlass13device_kernelINS_4gemm6kernel13GemmUniversalIN4cute5tupleIJiiiiEEENS1_10collective13CollectiveMmaINS1_34MainloopSm90TmaGmmaWarpSpecializedILi14ENS5_IJNS4_1CILi1EEENSA_ILi2EEESB_EEENS1_32KernelTmaWarpSpecializedPingpongEEENS5_IJNSA_ILi64EEESG_SG_EEENS_6half_tENS5_IJlSB_lEEESI_SJ_NS4_8TiledMMAINS4_8MMA_AtomIJNS4_4SM904GMMA25MMA_64x64x16_F32F16F16_SSILNSN_5MajorE0ELSP_0ELNSN_7ScaleInE1ELSQ_1EEEEEENS4_6LayoutINS5_IJSB_SB_SB_EEENS5_IJNSA_ILi0EEESV_SV_EEEEENS5_IJNS4_10UnderscoreESY_SY_EEEEENS4_23SM90_TMA_LOAD_MULTICASTENS4_14ComposedLayoutINS4_7SwizzleILi3ELi4ELi3EEENS4_18smem_ptr_flag_bitsILi16EEENST_INS5_IJNSA_ILi8EEESG_EEENS5_IJSG_SB_EEEEEEEvNS4_8identityENS4_13SM90_TMA_LOADES1B_vS1C_EENS_8epilogue10collective6detail29Sm90TmaWarpSpecializedAdapterINS1G_15DefaultEpilogueISI_SJ_SJ_NS1F_6thread17LinearCombinationISI_Li1EffLNS1K_9ScaleType4KindE0ELNS_15FloatRoundStyleE2ESI_EENS1_15EpilogueDefaultEEEEEvvEEEEvNT_6ParamsE --------------------------
	.section	.text._ZN7cutlass13device_kernelINS_4gemm6kernel13GemmUniversalIN4cute5tupleIJiiiiEEENS1_10collective13CollectiveMmaINS1_34MainloopSm90TmaGmmaWarpSpecializedILi14ENS5_IJNS4_1CILi1EEENSA_ILi2EEESB_EEENS1_32KernelTmaWarpSpecializedPingpongEEENS5_IJNSA_ILi64EEESG_SG_EEENS_6half_tENS5_IJlSB_lEEESI_SJ_NS4_8TiledMMAINS4_8MMA_AtomIJNS4_4SM904GMMA25MMA_64x64x16_F32F16F16_SSILNSN_5MajorE0ELSP_0ELNSN_7ScaleInE1ELSQ_1EEEEEENS4_6LayoutINS5_IJSB_SB_SB_EEENS5_IJNSA_ILi0EEESV_SV_EEEEENS5_IJNS4_10UnderscoreESY_SY_EEEEENS4_23SM90_TMA_LOAD_MULTICASTENS4_14ComposedLayoutINS4_7SwizzleILi3ELi4ELi3EEENS4_18smem_ptr_flag_bitsILi16EEENST_INS5_IJNSA_ILi8EEESG_EEENS5_IJSG_SB_EEEEEEEvNS4_8identityENS4_13SM90_TMA_LOADES1B_vS1C_EENS_8epilogue10collective6detail29Sm90TmaWarpSpecializedAdapterINS1G_15DefaultEpilogueISI_SJ_SJ_NS1F_6thread17LinearCombinationISI_Li1EffLNS1K_9ScaleType4KindE0ELNS_15FloatRoundStyleE2ESI_EENS1_15EpilogueDefaultEEEEEvvEEEEvNT_6ParamsE,"ax",@progbits
	.align	128
.text._ZN7cutlass13device_kernelINS_4gemm6kernel13GemmUniversalIN4cute5tupleIJiiiiEEENS1_10collective13CollectiveMmaINS1_34MainloopSm90TmaGmmaWarpSpecializedILi14ENS5_IJNS4_1CILi1EEENSA_ILi2EEESB_EEENS1_32KernelTmaWarpSpecializedPingpongEEENS5_IJNSA_ILi64EEESG_SG_EEENS_6half_tENS5_IJlSB_lEEESI_SJ_NS4_8TiledMMAINS4_8MMA_AtomIJNS4_4SM904GMMA25MMA_64x64x16_F32F16F16_SSILNSN_5MajorE0ELSP_0ELNSN_7ScaleInE1ELSQ_1EEEEEENS4_6LayoutINS5_IJSB_SB_SB_EEENS5_IJNSA_ILi0EEESV_SV_EEEEENS5_IJNS4_10UnderscoreESY_SY_EEEEENS4_23SM90_TMA_LOAD_MULTICASTENS4_14ComposedLayoutINS4_7SwizzleILi3ELi4ELi3EEENS4_18smem_ptr_flag_bitsILi16EEENST_INS5_IJNSA_ILi8EEESG_EEENS5_IJSG_SB_EEEEEEEvNS4_8identityENS4_13SM90_TMA_LOADES1B_vS1C_EENS_8epilogue10collective6detail29Sm90TmaWarpSpecializedAdapterINS1G_15DefaultEpilogueISI_SJ_SJ_NS1F_6thread17LinearCombinationISI_Li1EffLNS1K_9ScaleType4KindE0ELNS_15FloatRoundStyleE2ESI_EENS1_15EpilogueDefaultEEEEEvvEEEEvNT_6ParamsE:
        .type           _ZN7cutlass13device_kernelINS_4gemm6kernel13GemmUniversalIN4cute5tupleIJiiiiEEENS1_10collective13CollectiveMmaINS1_34MainloopSm90TmaGmmaWarpSpecializedILi14ENS5_IJNS4_1CILi1EEENSA_ILi2EEESB_EEENS1_32KernelTmaWarpSpecializedPingpongEEENS5_IJNSA_ILi64EEESG_SG_EEENS_6half_tENS5_IJlSB_lEEESI_SJ_NS4_8TiledMMAINS4_8MMA_AtomIJNS4_4SM904GMMA25MMA_64x64x16_F32F16F16_SSILNSN_5MajorE0ELSP_0ELNSN_7ScaleInE1ELSQ_1EEEEEENS4_6LayoutINS5_IJSB_SB_SB_EEENS5_IJNSA_ILi0EEESV_SV_EEEEENS5_IJNS4_10UnderscoreESY_SY_EEEEENS4_23SM90_TMA_LOAD_MULTICASTENS4_14ComposedLayoutINS4_7SwizzleILi3ELi4ELi3EEENS4_18smem_ptr_flag_bitsILi16EEENST_INS5_IJNSA_ILi8EEESG_EEENS5_IJSG_SB_EEEEEEEvNS4_8identityENS4_13SM90_TMA_LOADES1B_vS1C_EENS_8epilogue10collective6detail29Sm90TmaWarpSpecializedAdapterINS1G_15DefaultEpilogueISI_SJ_SJ_NS1F_6thread17LinearCombinationISI_Li1EffLNS1K_9ScaleType4KindE0ELNS_15FloatRoundStyleE2ESI_EENS1_15EpilogueDefaultEEEEEvvEEEEvNT_6ParamsE,@function
        .size           _ZN7cutlass13device_kernelINS_4gemm6kernel13GemmUniversalIN4cute5tupleIJiiiiEEENS1_10collective13CollectiveMmaINS1_34MainloopSm90TmaGmmaWarpSpecializedILi14ENS5_IJNS4_1CILi1EEENSA_ILi2EEESB_EEENS1_32KernelTmaWarpSpecializedPingpongEEENS5_IJNSA_ILi64EEESG_SG_EEENS_6half_tENS5_IJlSB_lEEESI_SJ_NS4_8TiledMMAINS4_8MMA_AtomIJNS4_4SM904GMMA25MMA_64x64x16_F32F16F16_SSILNSN_5MajorE0ELSP_0ELNSN_7ScaleInE1ELSQ_1EEEEEENS4_6LayoutINS5_IJSB_SB_SB_EEENS5_IJNSA_ILi0EEESV_SV_EEEEENS5_IJNS4_10UnderscoreESY_SY_EEEEENS4_23SM90_TMA_LOAD_MULTICASTENS4_14ComposedLayoutINS4_7SwizzleILi3ELi4ELi3EEENS4_18smem_ptr_flag_bitsILi16EEENST_INS5_IJNSA_ILi8EEESG_EEENS5_IJSG_SB_EEEEEEEvNS4_8identityENS4_13SM90_TMA_LOADES1B_vS1C_EENS_8epilogue10collective6detail29Sm90TmaWarpSpecializedAdapterINS1G_15DefaultEpilogueISI_SJ_SJ_NS1F_6thread17LinearCombinationISI_Li1EffLNS1K_9ScaleType4KindE0ELNS_15FloatRoundStyleE2ESI_EENS1_15EpilogueDefaultEEEEEvvEEEEvNT_6ParamsE,(.L_x_160 - _ZN7cutlass13device_kernelINS_4gemm6kernel13GemmUniversalIN4cute5tupleIJiiiiEEENS1_10collective13CollectiveMmaINS1_34MainloopSm90TmaGmmaWarpSpecializedILi14ENS5_IJNS4_1CILi1EEENSA_ILi2EEESB_EEENS1_32KernelTmaWarpSpecializedPingpongEEENS5_IJNSA_ILi64EEESG_SG_EEENS_6half_tENS5_IJlSB_lEEESI_SJ_NS4_8TiledMMAINS4_8MMA_AtomIJNS4_4SM904GMMA25MMA_64x64x16_F32F16F16_SSILNSN_5MajorE0ELSP_0ELNSN_7ScaleInE1ELSQ_1EEEEEENS4_6LayoutINS5_IJSB_SB_SB_EEENS5_IJNSA_ILi0EEESV_SV_EEEEENS5_IJNS4_10UnderscoreESY_SY_EEEEENS4_23SM90_TMA_LOAD_MULTICASTENS4_14ComposedLayoutINS4_7SwizzleILi3ELi4ELi3EEENS4_18smem_ptr_flag_bitsILi16EEENST_INS5_IJNSA_ILi8EEESG_EEENS5_IJSG_SB_EEEEEEEvNS4_8identityENS4_13SM90_TMA_LOADES1B_vS1C_EENS_8epilogue10collective6detail29Sm90TmaWarpSpecializedAdapterINS1G_15DefaultEpilogueISI_SJ_SJ_NS1F_6thread17LinearCombinationISI_Li1EffLNS1K_9ScaleType4KindE0ELNS_15FloatRoundStyleE2ESI_EENS1_15EpilogueDefaultEEEEEvvEEEEvNT_6ParamsE)
        .other          _ZN7cutlass13device_kernelINS_4gemm6kernel13GemmUniversalIN4cute5tupleIJiiiiEEENS1_10collective13CollectiveMmaINS1_34MainloopSm90TmaGmmaWarpSpecializedILi14ENS5_IJNS4_1CILi1EEENSA_ILi2EEESB_EEENS1_32KernelTmaWarpSpecializedPingpongEEENS5_IJNSA_ILi64EEESG_SG_EEENS_6half_tENS5_IJlSB_lEEESI_SJ_NS4_8TiledMMAINS4_8MMA_AtomIJNS4_4SM904GMMA25MMA_64x64x16_F32F16F16_SSILNSN_5MajorE0ELSP_0ELNSN_7ScaleInE1ELSQ_1EEEEEENS4_6LayoutINS5_IJSB_SB_SB_EEENS5_IJNSA_ILi0EEESV_SV_EEEEENS5_IJNS4_10UnderscoreESY_SY_EEEEENS4_23SM90_TMA_LOAD_MULTICASTENS4_14ComposedLayoutINS4_7SwizzleILi3ELi4ELi3EEENS4_18smem_ptr_flag_bitsILi16EEENST_INS5_IJNSA_ILi8EEESG_EEENS5_IJSG_SB_EEEEEEEvNS4_8identityENS4_13SM90_TMA_LOADES1B_vS1C_EENS_8epilogue10collective6detail29Sm90TmaWarpSpecializedAdapterINS1G_15DefaultEpilogueISI_SJ_SJ_NS1F_6thread17LinearCombinationISI_Li1EffLNS1K_9ScaleType4KindE0ELNS_15FloatRoundStyleE2ESI_EENS1_15EpilogueDefaultEEEEEvvEEEEvNT_6ParamsE,@"STO_CUDA_ENTRY STV_DEFAULT"
_ZN7cutlass13device_kernelINS_4gemm6kernel13GemmUniversalIN4cute5tupleIJiiiiEEENS1_10collective13CollectiveMmaINS1_34MainloopSm90TmaGmmaWarpSpecializedILi14ENS5_IJNS4_1CILi1EEENSA_ILi2EEESB_EEENS1_32KernelTmaWarpSpecializedPingpongEEENS5_IJNSA_ILi64EEESG_SG_EEENS_6half_tENS5_IJlSB_lEEESI_SJ_NS4_8TiledMMAINS4_8MMA_AtomIJNS4_4SM904GMMA25MMA_64x64x16_F32F16F16_SSILNSN_5MajorE0ELSP_0ELNSN_7ScaleInE1ELSQ_1EEEEEENS4_6LayoutINS5_IJSB_SB_SB_EEENS5_IJNSA_ILi0EEESV_SV_EEEEENS5_IJNS4_10UnderscoreESY_SY_EEEEENS4_23SM90_TMA_LOAD_MULTICASTENS4_14ComposedLayoutINS4_7SwizzleILi3ELi4ELi3EEENS4_18smem_ptr_flag_bitsILi16EEENST_INS5_IJNSA_ILi8EEESG_EEENS5_IJSG_SB_EEEEEEEvNS4_8identityENS4_13SM90_TMA_LOADES1B_vS1C_EENS_8epilogue10collective6detail29Sm90TmaWarpSpecializedAdapterINS1G_15DefaultEpilogueISI_SJ_SJ_NS1F_6thread17LinearCombinationISI_Li1EffLNS1K_9ScaleType4KindE0ELNS_15FloatRoundStyleE2ESI_EENS1_15EpilogueDefaultEEEEEvvEEEEvNT_6ParamsE:
[----:B------:R-:W0:Y:S02]  /*0000*/  LDC R1, c[0x0][0x28] ;  /* 0x00000a00ff017b82 */ /* 0x000e240000000800 */
[----:B0-----:R-:W-:Y:S01]  /*0010*/  VIADD R1, R1, 0xfffffff8 ;  /* 0xfffffff801017836 */ /* 0x001fe20000000000 */
[----:B------:R-:W0:Y:S01]  /*0020*/  S2R R4, SR_TID.X ;  /* 0x0000000000047919 */ /* 0x000e220000002100 */
[----:B------:R-:W-:Y:S01]  /*0030*/  ELECT P0, URZ, PT ;  /* 0x00000000003f782f */ /* 0x000fe20003800000 */
[----:B------:R-:W-:Y:S01]  /*0040*/  BSSY B0, `(.L_x_0) ;  /* 0x000000f000007945 */ /* 0x000fe20003800000 */
[--C-:B0-----:R-:W-:Y:S02]  /*0050*/  SHF.R.U32.HI R2, RZ, 0x5, R4.reuse ;  /* 0x00000005ff027819 */ /* 0x101fe40000011604 */
[----:B------:R-:W-:-:S03]  /*0060*/  SHF.R.U32.HI R7, RZ, 0x7, R4 ;  /* 0x00000007ff077819 */ /* 0x000fc60000011604 */
[----:B------:R-:W0:Y:S04]  /*0070*/  SHFL.IDX PT, R5, R2, RZ, 0x1f ;  /* 0x00001fff02057589 */ /* 0x000e2800000e0000 */
[----:B------:R1:W2:Y:S01]  /*0080*/  SHFL.IDX PT, R10, R7, RZ, 0x1f ;  /* 0x00001fff070a7589 */ /* 0x0002a200000e0000 */
[----:B0-----:R-:W-:-:S13]  /*0090*/  ISETP.NE.OR P0, PT, R5, RZ, !P0 ;  /* 0x000000ff0500720c */ /* 0x001fda0004705670 */
[----:B-12---:R-:W-:Y:S05]  /*00a0*/  @P0 BRA `(.L_x_1) ;  /* 0x0000000000200947 */ /* 0x006fea0003800000 */
[----:B------:R-:W-:Y:S02]  /*00b0*/  ULDC.64 UR4, c[0x0][0x198] ;  /* 0x0000660000047ab9 */ /* 0x000fe40000000a00 */
[----:B------:R-:W-:Y:S02]  /*00c0*/  UIADD3 UR6, UP0, UR4, 0xf0, URZ ;  /* 0x000000f004067890 */ /* 0x000fe4000ff1e03f */
[----:B------:R-:W-:Y:S02]  /*00d0*/  UIADD3 UR4, UP1, UR4, 0x1f0, URZ ;  /* 0x000001f004047890 */ /* 0x000fe4000ff3e03f */
[----:B------:R-:W-:Y:S02]  /*00e0*/  UIADD3.X UR7, URZ, UR5, URZ, UP0, !UPT ;  /* 0x000000053f077290 */ /* 0x000fe400087fe43f */
[----:B------:R-:W-:-:S07]  /*00f0*/  UIADD3.X UR5, URZ, UR5, URZ, UP1, !UPT ;  /* 0x000000053f057290 */ /* 0x000fce0008ffe43f */
[----:B------:R0:W-:Y:S02]  /*0100*/  UTMACCTL.PF [UR6] ;  /* 0x00000000060079b9 */ /* 0x0001e40008040000 */
[----:B------:R0:W-:Y:S02]  /*0110*/  UTMACCTL.PF [UR4] ;  /* 0x00000000040079b9 */ /* 0x0001e40008040000 */
[----:B0-----:R-:W-:Y:S01]  /*0120*/  NOP ;  /* 0x0000000000007918 */ /* 0x001fe20000000000 */
.L_x_1:
[----:B------:R-:W-:Y:S05]  /*0130*/  BSYNC B0 ;  /* 0x0000000000007941 */ /* 0x000fea0003800000 */
.L_x_0:
[----:B------:R-:W0:Y:S02]  /*0140*/  SHFL.IDX PT, R8, R2, RZ, 0x1f ;  /* 0x00001fff02087589 */ /* 0x000e2400000e0000 */
[----:B0-----:R-:W-:-:S13]  /*0150*/  ISETP.NE.AND P0, PT, R8, RZ, PT ;  /* 0x000000ff0800720c */ /* 0x001fda0003f05270 */
[----:B------:R-:W-:Y:S05]  /*0160*/  @P0 BRA `(.L_x_2) ;  /* 0x0000000000b40947 */ /* 0x000fea0003800000 */
[----:B------:R-:W-:Y:S01]  /*0170*/  ELECT P0, URZ, PT ;  /* 0x00000000003f782f */ /* 0x000fe20003800000 */
[----:B------:R-:W-:-:S12]  /*0180*/  BSSY B0, `(.L_x_2) ;  /* 0x000002b000007945 */ /* 0x000fd80003800000 */
[----:B------:R-:W-:Y:S05]  /*0190*/  @!P0 BRA `(.L_x_3) ;  /* 0x0000000000a48947 */ /* 0x000fea0003800000 */
[----:B------:R-:W0:Y:S01]  /*01a0*/  S2UR UR8, SR_CgaCtaId ;  /* 0x00000000000879c3 */ /* 0x000e220000008800 */
[----:B------:R-:W-:Y:S01]  /*01b0*/  UMOV UR4, 0x400 ;  /* 0x0000040000047882 */ /* 0x000fe20000000000 */
[----:B------:R-:W-:Y:S01]  /*01c0*/  UMOV UR5, 0x1 ;  /* 0x0000000100057882 */ /* 0x000fe20000000000 */
[----:B------:R-:W-:Y:S02]  /*01d0*/  UMOV UR6, 0x2 ;  /* 0x0000000200067882 */ /* 0x000fe40000000000 */
[----:B------:R-:W-:-:S04]  /*01e0*/  UIADD3 UR6, -UR6, 0x100000, URZ ;  /* 0x0010000006067890 */ /* 0x000fc8000fffe13f */
[----:B------:R-:W-:Y:S02]  /*01f0*/  USHF.L.U32 UR7, UR6, 0xb, URZ ;  /* 0x0000000b06077899 */ /* 0x000fe4000800063f */
[----:B------:R-:W-:Y:S02]  /*0200*/  USHF.L.U32 UR6, UR6, 0x1, URZ ;  /* 0x0000000106067899 */ /* 0x000fe4000800063f */
[----:B0-----:R-:W-:Y:S02]  /*0210*/  ULEA UR8, UR8, UR4, 0x18 ;  /* 0x0000000408087291 */ /* 0x001fe4000f8ec03f */
[----:B------:R-:W-:-:S04]  /*0220*/  UIADD3 UR4, -UR5, 0x100000, URZ ;  /* 0x0010000005047890 */ /* 0x000fc8000fffe13f */
[----:B------:R-:W-:Y:S02]  /*0230*/  USHF.L.U32 UR5, UR4, 0xb, URZ ;  /* 0x0000000b04057899 */ /* 0x000fe4000800063f */
[----:B------:R-:W-:Y:S01]  /*0240*/  USHF.L.U32 UR4, UR4, 0x1, URZ ;  /* 0x0000000104047899 */ /* 0x000fe2000800063f */
[----:B------:R-:W0:Y:S11]  /*0250*/  FENCE.VIEW.ASYNC.S ;  /* 0x00000000000073c6 */ /* 0x000e360000000000 */
[----:B0-----:R0:W1:Y:S01]  /*0260*/  SYNCS.EXCH.64 URZ, [UR8], UR4 ;  /* 0x00000004083f75b2 */ /* 0x0010620008000100 */
[----:B------:R0:W2:Y:S01]  /*0270*/  SYNCS.EXCH.64 URZ, [UR8+0x70], UR6 ;  /* 0x00007006083f75b2 */ /* 0x0000a20008000100 */
[----:B------:R0:W3:Y:S01]  /*0280*/  SYNCS.EXCH.64 URZ, [UR8+0x8], UR4 ;  /* 0x00000804083f75b2 */ /* 0x0000e20008000100 */
[----:B------:R0:W4:Y:S01]  /*0290*/  SYNCS.EXCH.64 URZ, [UR8+0x78], UR6 ;  /* 0x00007806083f75b2 */ /* 0x0001220008000100 */
[----:B------:R0:W0:Y:S01]  /*02a0*/  SYNCS.EXCH.64 URZ, [UR8+0x10], UR4 ;  /* 0x00001004083f75b2 */ /* 0x0000220008000100 */
        /* <DEDUP_REMOVED lines=23> */
[----:B-1234-:R-:W-:Y:S01]  /*0420*/  NOP ;  /* 0x0000000000007918 */ /* 0x01efe20000000000 */
.L_x_3:
[----:B0-----:R-:W-:Y:S05]  /*0430*/  BSYNC B0 ;  /* 0x0000000000007941 */ /* 0x001fea0003800000 */
.L_x_2:
[----:B------:R-:W0:Y:S01]  /*0440*/  SHFL.IDX PT, R11, R2, RZ, 0x1f ;  /* 0x00001fff020b7589 */ /* 0x000e2200000e0000 */
[----:B------:R-:W1:Y:S01]  /*0450*/  S2UR UR12, SR_CTAID.X ;  /* 0x00000000000c79c3 */ /* 0x000e620000002500 */
[----:B------:R-:W-:Y:S02]  /*0460*/  SHF.R.S32.HI R3, RZ, 0x1f, R4 ;  /* 0x0000001fff037819 */ /* 0x000fe40000011404 */
[----:B------:R-:W-:Y:S01]  /*0470*/  ELECT P0, URZ, PT ;  /* 0x00000000003f782f */ /* 0x000fe20003800000 */
[----:B------:R-:W2:Y:S01]  /*0480*/  SHFL.IDX PT, R9, R2, RZ, 0x1f ;  /* 0x00001fff02097589 */ /* 0x000ea200000e0000 */
[----:B------:R-:W-:Y:S02]  /*0490*/  ELECT P1, URZ, PT ;  /* 0x00000000003f782f */ /* 0x000fe40003820000 */
[----:B------:R-:W-:Y:S01]  /*04a0*/  LEA.HI R3, R3, R4, RZ, 0x7 ;  /* 0x0000000403037211 */ /* 0x000fe200078f38ff */
[----:B------:R-:W-:Y:S01]  /*04b0*/  ULDC UR4, c[0x0][0x150] ;  /* 0x0000540000047ab9 */ /* 0x000fe20000000800 */
[----:B------:R-:W3:Y:S01]  /*04c0*/  S2R R6, SR_CTAID.Y ;  /* 0x0000000000067919 */ /* 0x000ee20000002600 */
[----:B------:R-:W4:Y:S01]  /*04d0*/  LDC R21, c[0x0][0x148] ;  /* 0x00005200ff157b82 */ /* 0x000f220000000800 */
[----:B------:R-:W-:Y:S01]  /*04e0*/  LOP3.LUT R3, R3, 0xffffff80, RZ, 0xc0, !PT ;  /* 0xffffff8003037812 */ /* 0x000fe200078ec0ff */
[----:B------:R-:W-:Y:S01]  /*04f0*/  UMOV UR11, 0x80 ;  /* 0x00000080000b7882 */ /* 0x000fe20000000000 */
[----:B------:R-:W-:Y:S01]  /*0500*/  NOP ;  /* 0x0000000000007918 */ /* 0x000fe20000000000 */
[----:B------:R-:W-:Y:S01]  /*0510*/  NOP ;  /* 0x0000000000007918 */ /* 0x000fe20000000000 */
[C---:B------:R-:W-:Y:S01]  /*0520*/  VIADD R35, R10.reuse, 0xffffffff ;  /* 0xffffffff0a237836 */ /* 0x040fe20000000000 */
[----:B------:R-:W-:Y:S01]  /*0530*/  ISETP.NE.AND P2, PT, R10, RZ, PT ;  /* 0x000000ff0a00720c */ /* 0x000fe20003f45270 */
[----:B------:R-:W-:Y:S01]  /*0540*/  IMAD.IADD R3, R4, 0x1, -R3 ;  /* 0x0000000104037824 */ /* 0x000fe200078e0a03 */
[----:B------:R-:W5:Y:S02]  /*0550*/  LDC R15, c[0x0][0x140] ;  /* 0x00005000ff0f7b82 */ /* 0x000f640000000800 */
[----:B------:R-:W-:-:S02]  /*0560*/  ISETP.GE.U32.AND P5, PT, R35, 0x2, PT ;  /* 0x000000022300780c */ /* 0x000fc40003fa6070 */
[----:B------:R-:W-:Y:S02]  /*0570*/  SHF.R.S32.HI R0, RZ, 0x1f, R3 ;  /* 0x0000001fff007819 */ /* 0x000fe40000011403 */
[----:B0-----:R-:W-:Y:S02]  /*0580*/  ISETP.NE.OR P0, PT, R11, RZ, !P0 ;  /* 0x000000ff0b00720c */ /* 0x001fe40004705670 */
[----:B------:R-:W0:Y:S01]  /*0590*/  LDC R14, c[0x0][0x144] ;  /* 0x00005100ff0e7b82 */ /* 0x000e220000000800 */
[----:B------:R-:W-:Y:S02]  /*05a0*/  SHF.R.S32.HI R11, RZ, 0x1f, R8 ;  /* 0x0000001fff0b7819 */ /* 0x000fe40000011408 */
[----:B--2---:R-:W-:Y:S02]  /*05b0*/  ISETP.NE.OR P1, PT, R9, RZ, !P1 ;  /* 0x000000ff0900720c */ /* 0x004fe40004f25670 */
[----:B------:R-:W-:Y:S02]  /*05c0*/  LEA.HI R11, R11, R8, RZ, 0x2 ;  /* 0x000000080b0b7211 */ /* 0x000fe400078f10ff */
[----:B-1----:R-:W-:-:S02]  /*05d0*/  I2FP.F32.U32 R13, UR12 ;  /* 0x0000000c000d7c45 */ /* 0x002fc40008201000 */
[----:B------:R-:W-:Y:S02]  /*05e0*/  LOP3.LUT R11, R11, 0x3ffffffc, RZ, 0xc0, !PT ;  /* 0x3ffffffc0b0b7812 */ /* 0x000fe400078ec0ff */
[----:B------:R-:W-:Y:S01]  /*05f0*/  LEA.HI R2, R0, R3, RZ, 0x3 ;  /* 0x0000000300027211 */ /* 0x000fe200078f18ff */
[----:B------:R-:W-:Y:S01]  /*0600*/  VOTEU.ALL UP0, P0 ;  /* 0x00000000003f7886 */ /* 0x000fe20000000000 */
[----:B------:R-:W-:Y:S01]  /*0610*/  FMUL R13, R13, UR4 ;  /* 0x000000040d0d7c20 */ /* 0x000fe20008400000 */
[----:B------:R-:W-:Y:S01]  /*0620*/  IMAD.IADD R11, R8, 0x1, -R11 ;  /* 0x00000001080b7824 */ /* 0x000fe200078e0a0b */
[----:B---3--:R-:W-:Y:S01]  /*0630*/  I2FP.F32.U32 R8, R6 ;  /* 0x0000000600087245 */ /* 0x008fe20000201000 */
[----:B------:R-:W-:Y:S01]  /*0640*/  VOTEU.ALL UP1, P1 ;  /* 0x00000000003f7886 */ /* 0x000fe20000820000 */
[----:B------:R-:W1:Y:S01]  /*0650*/  @!UP0 S2UR UR7, SR_CgaCtaId ;  /* 0x00000000000789c3 */ /* 0x000e620000008800 */
[----:B------:R-:W-:Y:S01]  /*0660*/  ULDC UR4, c[0x0][0x154] ;  /* 0x0000550000047ab9 */ /* 0x000fe20000000800 */
[--C-:B------:R-:W-:Y:S01]  /*0670*/  SHF.R.S32.HI R9, RZ, 0x3, R2.reuse ;  /* 0x00000003ff097819 */ /* 0x100fe20000011402 */
[----:B------:R-:W-:Y:S01]  /*0680*/  FMUL R8, R8, UR4 ;  /* 0x0000000408087c20 */ /* 0x000fe20008400000 */
[----:B------:R-:W-:Y:S01]  /*0690*/  SHF.R.S32.HI R12, RZ, 0x1f, R2 ;  /* 0x0000001fff0c7819 */ /* 0x000fe20000011402 */
[----:B------:R-:W2:Y:S01]  /*06a0*/  F2I.U32.TRUNC.NTZ R13, R13 ;  /* 0x0000000d000d7305 */ /* 0x000ea2000020f000 */
[----:B------:R-:W-:Y:S01]  /*06b0*/  SHF.R.S32.HI R2, RZ, 0x1f, R5 ;  /* 0x0000001fff027819 */ /* 0x000fe20000011405 */
[----:B------:R-:W-:Y:S01]  /*06c0*/  UMOV UR4, 0x20 ;  /* 0x0000002000047882 */ /* 0x000fe20000000000 */
[----:B------:R-:W3:Y:S01]  /*06d0*/  @!UP1 S2UR UR10, SR_CgaCtaId ;  /* 0x00000000000a99c3 */ /* 0x000ee20000008800 */
[----:B------:R-:W-:Y:S01]  /*06e0*/  LEA.HI R12, R12, R9, RZ, 0x2 ;  /* 0x000000090c0c7211 */ /* 0x000fe200078f10ff */
[----:B------:R-:W-:Y:S01]  /*06f0*/  @!UP0 UMOV UR6, 0x400 ;  /* 0x0000040000068882 */ /* 0x000fe20000000000 */
[----:B------:R-:W-:Y:S01]  /*0700*/  LEA.HI R2, R2, R5, RZ, 0x2 ;  /* 0x0000000502027211 */ /* 0x000fe200078f10ff */
[----:B------:R-:W-:-:S04]  /*0710*/  @!UP0 UIADD3 UR4, -UR4, 0x100000, URZ ;  /* 0x0010000004048890 */ /* 0x000fc8000fffe13f */
[----:B------:R-:W-:Y:S02]  /*0720*/  @!UP0 USHF.L.U32 UR5, UR4, 0xb, URZ ;  /* 0x0000000b04058899 */ /* 0x000fe4000800063f */
[----:B------:R-:W-:Y:S01]  /*0730*/  @!UP0 USHF.L.U32 UR4, UR4, 0x1, URZ ;  /* 0x0000000104048899 */ /* 0x000fe2000800063f */
[----:B------:R-:W4:Y:S01]  /*0740*/  F2I.U32.TRUNC.NTZ R8, R8 ;  /* 0x0000000800087305 */ /* 0x000f22000020f000 */
[----:B------:R-:W-:Y:S01]  /*0750*/  LOP3.LUT R12, R12, 0xfffffffc, RZ, 0xc0, !PT ;  /* 0xfffffffc0c0c7812 */ /* 0x000fe200078ec0ff */
[----:B------:R-:W-:Y:S01]  /*0760*/  @!UP1 UMOV UR9, 0x400 ;  /* 0x0000040000099882 */ /* 0x000fe20000000000 */
[----:B------:R-:W-:Y:S01]  /*0770*/  LOP3.LUT R2, R2, 0xfffffffc, RZ, 0xc0, !PT ;  /* 0xfffffffc02027812 */ /* 0x000fe200078ec0ff */
[----:B------:R-:W-:Y:S01]  /*0780*/  VOTEU.ALL UP2, P1 ;  /* 0x00000000003f7886 */ /* 0x000fe20000840000 */
[----:B------:R-:W-:Y:S01]  /*0790*/  VOTEU.ALL UP3, P1 ;  /* 0x00000000003f7886 */ /* 0x000fe20000860000 */
[----:B------:R-:W-:Y:S01]  /*07a0*/  IMAD.IADD R12, R9, 0x1, -R12 ;  /* 0x00000001090c7824 */ /* 0x000fe200078e0a0c */
[----:B------:R-:W-:Y:S01]  /*07b0*/  VOTEU.ALL UP4, P1 ;  /* 0x00000000003f7886 */ /* 0x000fe20000880000 */
[----:B------:R-:W-:Y:S01]  /*07c0*/  IMAD.IADD R5, R5, 0x1, -R2 ;  /* 0x0000000105057824 */ /* 0x000fe200078e0a02 */
[----:B------:R-:W-:Y:S01]  /*07d0*/  VOTEU.ALL UP5, P1 ;  /* 0x00000000003f7886 */ /* 0x000fe200008a0000 */
[----:B------:R-:W-:Y:S01]  /*07e0*/  IMAD R11, R11, 0x4, R12 ;  /* 0x000000040b0b7824 */ /* 0x000fe200078e020c */
[----:B-1----:R-:W-:Y:S01]  /*07f0*/  @!UP0 ULEA UR8, UR7, UR6, 0x18 ;  /* 0x0000000607088291 */ /* 0x002fe2000f8ec03f */
[----:B--2---:R-:W-:Y:S01]  /*0800*/  IMAD.MOV R13, RZ, RZ, -R13 ;  /* 0x000000ffff0d7224 */ /* 0x004fe200078e0a0d */
[----:B------:R-:W-:-:S04]  /*0810*/  @!UP1 UIADD3 UR6, -UR11, 0x100000, URZ ;  /* 0x001000000b069890 */ /* 0x000fc8000fffe13f */
[----:B------:R-:W-:Y:S02]  /*0820*/  @!UP1 USHF.L.U32 UR7, UR6, 0xb, URZ ;  /* 0x0000000b06079899 */ /* 0x000fe4000800063f */
[----:B------:R-:W-:Y:S01]  /*0830*/  @!UP1 USHF.L.U32 UR6, UR6, 0x1, URZ ;  /* 0x0000000106069899 */ /* 0x000fe2000800063f */
[----:B------:R-:W-:Y:S01]  /*0840*/  IMAD.SHL.U32 R56, R11, 0x4, RZ ;  /* 0x000000040b387824 */ /* 0x000fe200078e00ff */
[----:B------:R-:W-:Y:S01]  /*0850*/  ISETP.NE.AND P1, PT, R5, 0x3, PT ;  /* 0x000000030500780c */ /* 0x000fe20003f25270 */
[----:B----4-:R-:W-:Y:S01]  /*0860*/  IMAD.MOV R24, RZ, RZ, -R8 ;  /* 0x000000ffff187224 */ /* 0x010fe200078e0a08 */
[----:B-----5:R-:W-:Y:S01]  /*0870*/  ISETP.EQ.U32.AND P3, PT, R15, 0x1, PT ;  /* 0x000000010f00780c */ /* 0x020fe20003f62070 */
[----:B------:R-:W-:Y:S01]  /*0880*/  VOTEU.ALL UP0, P0 ;  /* 0x00000000003f7886 */ /* 0x000fe20000000000 */
[----:B---3--:R-:W-:Y:S01]  /*0890*/  @!UP1 ULEA UR9, UR10, UR9, 0x18 ;  /* 0x000000090a099291 */ /* 0x008fe2000f8ec03f */
[----:B------:R-:W-:Y:S01]  /*08a0*/  IMAD R9, R21, R24, R6 ;  /* 0x0000001815097224 */ /* 0x000fe200078e0206 */
[----:B------:R-:W-:Y:S01]  /*08b0*/  LOP3.LUT R56, R11, 0xc, R56, 0x78, !PT ;  /* 0x0000000c0b387812 */ /* 0x000fe200078e7838 */
[----:B0-----:R-:W-:Y:S01]  /*08c0*/  IMAD R20, R14, R13, UR12 ;  /* 0x0000000c0e147e24 */ /* 0x001fe2000f8e020d */
[----:B------:R-:W-:Y:S01]  /*08d0*/  VOTEU.ALL UP1, P0 ;  /* 0x00000000003f7886 */ /* 0x000fe20000020000 */
[----:B------:R-:W-:Y:S01]  /*08e0*/  LOP3.LUT P0, RZ, R3, 0x7, RZ, 0xc0, !PT ;  /* 0x0000000703ff7812 */ /* 0x000fe2000780c0ff */
[----:B------:R-:W0:Y:S02]  /*08f0*/  FENCE.VIEW.ASYNC.S ;  /* 0x00000000000073c6 */ /* 0x000e240000000000 */
[----:B0-----:R0:W1:Y:S01]  /*0900*/  @!UP0 SYNCS.EXCH.64 URZ, [UR8+0x110], UR4 ;  /* 0x00011004083f85b2 */ /* 0x0010620008000100 */
[----:B------:R-:W-:Y:S01]  /*0910*/  ISETP.NE.AND P4, PT, R9, R56, PT ;  /* 0x000000380900720c */ /* 0x000fe20003f85270 */
[----:B------:R0:W2:Y:S01]  /*0920*/  SHFL.IDX PT, R14, R7, RZ, 0x1f ;  /* 0x00001fff070e7589 */ /* 0x0000a200000e0000 */
[----:B------:R-:W-:-:S02]  /*0930*/  ISETP.EQ.OR P1, PT, R5, RZ, !P1 ;  /* 0x000000ff0500720c */ /* 0x000fc40004f22670 */
[----:B------:R-:W-:Y:S02]  /*0940*/  ISETP.LT.U32.AND P0, PT, R56, 0x2, !P0 ;  /* 0x000000023800780c */ /* 0x000fe40004701070 */
[----:B------:R-:W-:Y:S02]  /*0950*/  ISETP.EQ.OR P4, PT, R20, RZ, !P4 ;  /* 0x000000ff1400720c */ /* 0x000fe40006782670 */
[----:B------:R-:W-:Y:S02]  /*0960*/  ISETP.EQ.AND P1, PT, R10, RZ, P1 ;  /* 0x000000ff0a00720c */ /* 0x000fe40000f22270 */
[----:B------:R-:W-:Y:S02]  /*0970*/  PLOP3.LUT P0, PT, P0, P4, PT, 0x80, 0x0 ;  /* 0x000000000000781c */ /* 0x000fe40000709070 */
[----:B------:R-:W-:Y:S02]  /*0980*/  SEL R16, RZ, 0x1, !P1 ;  /* 0x00000001ff107807 */ /* 0x000fe40004800000 */
[----:B------:R-:W-:Y:S01]  /*0990*/  P2R R67, PR, RZ, 0x1 ;  /* 0x00000001ff437803 */ /* 0x000fe20000000000 */
[----:B------:R0:W3:Y:S01]  /*09a0*/  @!UP1 SYNCS.EXCH.64 URZ, [UR8+0x118], UR4 ;  /* 0x00011804083f95b2 */ /* 0x0000e20008000100 */
[----:B------:R-:W-:Y:S01]  /*09b0*/  NOP ;  /* 0x0000000000007918 */ /* 0x000fe20000000000 */
[----:B------:R-:W-:Y:S01]  /*09c0*/  SEL R16, R16, 0x2, P5 ;  /* 0x0000000210107807 */ /* 0x000fe20002800000 */
[----:B------:R0:W4:Y:S01]  /*09d0*/  @!UP2 SYNCS.EXCH.64 URZ, [UR9+0xf0], UR6 ;  /* 0x0000f006093fa5b2 */ /* 0x0001220008000100 */
[----:B------:R0:W0:Y:S01]  /*09e0*/  @!UP3 SYNCS.EXCH.64 URZ, [UR9+0xf8], UR6 ;  /* 0x0000f806093fb5b2 */ /* 0x0000220008000100 */
[----:B------:R0:W0:Y:S01]  /*09f0*/  @!UP4 SYNCS.EXCH.64 URZ, [UR9+0x100], UR6 ;  /* 0x00010006093fc5b2 */ /* 0x0000220008000100 */
[----:B------:R0:W0:Y:S01]  /*0a00*/  @!UP5 SYNCS.EXCH.64 URZ, [UR9+0x108], UR6 ;  /* 0x00010806093fd5b2 */ /* 0x0000220008000100 */
[----:B------:R-:W-:Y:S01]  /*0a10*/  NOP ;  /* 0x0000000000007918 */ /* 0x000fe20000000000 */
[----:B-1----:R-:W-:Y:S05]  /*0a20*/  @!P3 BRA `(.L_x_4) ;  /* 0x000000000008b947 */ /* 0x002fea0003800000 */
[----:B0--34-:R-:W-:Y:S01]  /*0a30*/  UCGABAR_ARV ;  /* 0x00000000000079c7 */ /* 0x019fe20008000000 */
[----:B------:R-:W-:Y:S05]  /*0a40*/  BRA `(.L_x_5) ;  /* 0x0000000000047947 */ /* 0x000fea0003800000 */
.L_x_4:
[----:B0--34-:R-:W-:Y:S01]  /*0a50*/  NOP ;  /* 0x0000000000007918 */ /* 0x019fe20000000000 */
.L_x_5:
[----:B------:R-:W-:Y:S01]  /*0a60*/  ULDC.64 UR4, c[0x0][0x598] ;  /* 0x0001660000047ab9 */ /* 0x000fe20000000a00 */
[----:B------:R-:W-:Y:S01]  /*0a70*/  ULDC.64 UR36, c[0x0][0x208] ;  /* 0x0000820000247ab9 */ /* 0x000fe20000000a00 */
[----:B------:R-:W-:-:S04]  /*0a80*/  ISETP.NE.U32.AND P0, PT, RZ, UR4, PT ;  /* 0x00000004ff007c0c */ /* 0x000fc8000bf05070 */
[----:B------:R-:W-:-:S13]  /*0a90*/  ISETP.NE.AND.EX P0, PT, RZ, UR5, PT, P0 ;  /* 0x00000005ff007c0c */ /* 0x000fda000bf05300 */
[----:B------:R-:W-:Y:S05]  /*0aa0*/  @!P0 BRA `(.L_x_6) ;  /* 0x00000000001c8947 */ /* 0x000fea0003800000 */
[----:B------:R-:W0:Y:S02]  /*0ab0*/  LDC.64 R8, c[0x0][0x598] ;  /* 0x00016600ff087b82 */ /* 0x000e240000000a00 */
[----:B0-----:R-:W3:Y:S02]  /*0ac0*/  LDG.E.64 R8, desc[UR36][R8.64] ;  /* 0x0000002408087981 */ /* 0x001ee4000c1e1b00 */
[----:B---3--:R-:W-:-:S04]  /*0ad0*/  ISETP.NE.U32.AND P0, PT, R8, RZ, PT ;  /* 0x000000ff0800720c */ /* 0x008fc80003f05070 */
[----:B------:R-:W-:-:S13]  /*0ae0*/  ISETP.NE.AND.EX P0, PT, R9, RZ, PT, P0 ;  /* 0x000000ff0900720c */ /* 0x000fda0003f05300 */
[----:B------:R-:W-:Y:S05]  /*0af0*/  @!P0 BRA `(.L_x_6) ;  /* 0x0000000000088947 */ /* 0x000fea0003800000 */
[----:B------:R0:W5:Y:S01]  /*0b00*/  LD.E R57, desc[UR36][R8.64] ;  /* 0x0000002408397980 */ /* 0x000162000c101900 */
[----:B------:R-:W-:Y:S05]  /*0b10*/  BRA `(.L_x_7) ;  /* 0x0000000000247947 */ /* 0x000fea0003800000 */
.L_x_6:
[----:B------:R-:W-:Y:S02]  /*0b20*/  ULDC.64 UR4, c[0x0][0x588] ;  /* 0x0001620000047ab9 */ /* 0x000fe40000000a00 */
[----:B------:R-:W-:-:S04]  /*0b30*/  ISETP.NE.U32.AND P0, PT, RZ, UR4, PT ;  /* 0x00000004ff007c0c */ /* 0x000fc8000bf05070 */
[----:B------:R-:W-:-:S13]  /*0b40*/  ISETP.NE.AND.EX P0, PT, RZ, UR5, PT, P0 ;  /* 0x00000005ff007c0c */ /* 0x000fda000bf05300 */
[----:B------:R-:W-:Y:S05]  /*0b50*/  @!P0 BRA `(.L_x_8) ;  /* 0x00000000000c8947 */ /* 0x000fea0003800000 */
[----:B------:R-:W0:Y:S02]  /*0b60*/  LDC.64 R8, c[0x0][0x588] ;  /* 0x00016200ff087b82 */ /* 0x000e240000000a00 */
[----:B0-----:R1:W5:Y:S01]  /*0b70*/  LDG.E R57, desc[UR36][R8.64] ;  /* 0x0000002408397981 */ /* 0x001362000c1e1900 */
[----:B------:R-:W-:Y:S05]  /*0b80*/  BRA `(.L_x_7) ;  /* 0x0000000000087947 */ /* 0x000fea0003800000 */
.L_x_8:
[----:B------:R-:W-:Y:S02]  /*0b90*/  ULDC UR4, c[0x0][0x580] ;  /* 0x0001600000047ab9 */ /* 0x000fe40000000800 */
[----:B------:R-:W-:-:S07]  /*0ba0*/  IMAD.U32 R57, RZ, RZ, UR4 ;  /* 0x00000004ff397e24 */ /* 0x000fce000f8e00ff */
.L_x_7:
[----:B------:R-:W-:Y:S02]  /*0bb0*/  ULDC.64 UR4, c[0x0][0x5a0] ;  /* 0x0001680000047ab9 */ /* 0x000fe40000000a00 */
[----:B------:R-:W-:-:S04]  /*0bc0*/  ISETP.NE.U32.AND P0, PT, RZ, UR4, PT ;  /* 0x00000004ff007c0c */ /* 0x000fc8000bf05070 */
[----:B------:R-:W-:-:S13]  /*0bd0*/  ISETP.NE.AND.EX P0, PT, RZ, UR5, PT, P0 ;  /* 0x00000005ff007c0c */ /* 0x000fda000bf05300 */
[----:B------:R-:W-:Y:S05]  /*0be0*/  @!P0 BRA `(.L_x_9) ;  /* 0x00000000001c8947 */ /* 0x000fea0003800000 */
[----:B01----:R-:W0:Y:S02]  /*0bf0*/  LDC.64 R8, c[0x0][0x5a0] ;  /* 0x00016800ff087b82 */ /* 0x003e240000000a00 */
[----:B0-----:R-:W3:Y:S02]  /*0c00*/  LDG.E.64 R8, desc[UR36][R8.64] ;  /* 0x0000002408087981 */ /* 0x001ee4000c1e1b00 */
[----:B---3--:R-:W-:-:S04]  /*0c10*/  ISETP.NE.U32.AND P0, PT, R8, RZ, PT ;  /* 0x000000ff0800720c */ /* 0x008fc80003f05070 */
[----:B------:R-:W-:-:S13]  /*0c20*/  ISETP.NE.AND.EX P0, PT, R9, RZ, PT, P0 ;  /* 0x000000ff0900720c */ /* 0x000fda0003f05300 */
[----:B------:R-:W-:Y:S05]  /*0c30*/  @!P0 BRA `(.L_x_9) ;  /* 0x0000000000088947 */ /* 0x000fea0003800000 */
[----:B------:R0:W5:Y:S01]  /*0c40*/  LD.E R58, desc[UR36][R8.64] ;  /* 0x00000024083a7980 */ /* 0x000162000c101900 */
[----:B------:R-:W-:Y:S05]  /*0c50*/  BRA `(.L_x_10) ;  /* 0x0000000000247947 */ /* 0x000fea0003800000 */
.L_x_9:
[----:B------:R-:W-:Y:S02]  /*0c60*/  ULDC.64 UR4, c[0x0][0x590] ;  /* 0x0001640000047ab9 */ /* 0x000fe40000000a00 */
[----:B------:R-:W-:-:S04]  /*0c70*/  ISETP.NE.U32.AND P0, PT, RZ, UR4, PT ;  /* 0x00000004ff007c0c */ /* 0x000fc8000bf05070 */
[----:B------:R-:W-:-:S13]  /*0c80*/  ISETP.NE.AND.EX P0, PT, RZ, UR5, PT, P0 ;  /* 0x00000005ff007c0c */ /* 0x000fda000bf05300 */
[----:B------:R-:W-:Y:S05]  /*0c90*/  @!P0 BRA `(.L_x_11) ;  /* 0x00000000000c8947 */ /* 0x000fea0003800000 */
[----:B------:R-:W3:Y:S02]  /*0ca0*/  LDC.64 R58, c[0x0][0x590] ;  /* 0x00016400ff3a7b82 */ /* 0x000ee40000000a00 */
[----:B---3--:R3:W5:Y:S01]  /*0cb0*/  LDG.E R58, desc[UR36][R58.64] ;  /* 0x000000243a3a7981 */ /* 0x008762000c1e1900 */
[----:B------:R-:W-:Y:S05]  /*0cc0*/  BRA `(.L_x_10) ;  /* 0x0000000000087947 */ /* 0x000fea0003800000 */
.L_x_11:
[----:B------:R-:W-:Y:S02]  /*0cd0*/  ULDC UR4, c[0x0][0x584] ;  /* 0x0001610000047ab9 */ /* 0x000fe40000000800 */
[----:B------:R-:W-:-:S07]  /*0ce0*/  IMAD.U32 R58, RZ, RZ, UR4 ;  /* 0x00000004ff3a7e24 */ /* 0x000fce000f8e00ff */
.L_x_10:
[----:B------:R-:W4:Y:S01]  /*0cf0*/  LDC R2, c[0x0][0x65c] ;  /* 0x00019700ff027b82 */ /* 0x000f220000000800 */
[----:B------:R-:W-:Y:S01]  /*0d00*/  ULDC UR6, c[0x0][0x28c] ;  /* 0x0000a30000067ab9 */ /* 0x000fe20000000800 */
[----:B------:R-:W-:Y:S01]  /*0d10*/  ISETP.NE.AND P0, PT, R10, 0x2, PT ;  /* 0x000000020a00780c */ /* 0x000fe20003f05270 */
[----:B------:R-:W-:Y:S01]  /*0d20*/  UIADD3 UR6, UR6, 0x3f, URZ ;  /* 0x0000003f06067890 */ /* 0x000fe2000fffe03f */
[----:B01----:R-:W-:Y:S01]  /*0d30*/  IMAD.U32 R8, RZ, RZ, UR12 ;  /* 0x0000000cff087e24 */ /* 0x003fe2000f8e00ff */
[----:B------:R-:W-:Y:S01]  /*0d40*/  UMOV UR38, URZ ;  /* 0x0000003f00267c82 */ /* 0x000fe20008000000 */
[----:B------:R-:W-:Y:S01]  /*0d50*/  IMAD.MOV.U32 R9, RZ, RZ, RZ ;  /* 0x000000ffff097224 */ /* 0x000fe200078e00ff */
[----:B------:R-:W-:Y:S01]  /*0d60*/  USHF.R.S32.HI UR7, URZ, 0x1f, UR6 ;  /* 0x0000001f3f077899 */ /* 0x000fe20008011406 */
[----:B------:R-:W-:Y:S01]  /*0d70*/  UMOV UR39, URZ ;  /* 0x0000003f00277c82 */ /* 0x000fe20008000000 */
[----:B------:R-:W-:Y:S02]  /*0d80*/  ULDC.64 UR8, c[0x0][0x650] ;  /* 0x0001940000087ab9 */ /* 0x000fe40000000a00 */
[----:B------:R-:W-:-:S04]  /*0d90*/  ULEA.HI UR7, UR7, UR6, URZ, 0x6 ;  /* 0x0000000607077291 */ /* 0x000fc8000f8f303f */
[----:B------:R-:W-:Y:S01]  /*0da0*/  USHF.R.S32.HI UR40, URZ, 0x6, UR7 ;  /* 0x000000063f287899 */ /* 0x000fe20008011407 */
[----:B----4-:R-:W-:-:S13]  /*0db0*/  ISETP.NE.AND P1, PT, R2, 0x1, PT ;  /* 0x000000010200780c */ /* 0x010fda0003f25270 */
[----:B------:R-:W0:Y:S01]  /*0dc0*/  @P1 LDC R19, c[0x0][0x10] ;  /* 0x00000400ff131b82 */ /* 0x000e220000000800 */
[----:B------:R-:W-:Y:S02]  /*0dd0*/  @P1 IMAD.MOV.U32 R7, RZ, RZ, RZ ;  /* 0x000000ffff071224 */ /* 0x000fe400078e00ff */
[----:B------:R-:W-:-:S05]  /*0de0*/  @P1 IMAD.MOV.U32 R17, RZ, RZ, RZ ;  /* 0x000000ffff111224 */ /* 0x000fca00078e00ff */
[----:B------:R-:W1:Y:S01]  /*0df0*/  @!P1 LDC R11, c[0x0][0xc] ;  /* 0x00000300ff0b9b82 */ /* 0x000e620000000800 */
[----:B------:R-:W-:Y:S01]  /*0e00*/  ULDC UR4, c[0x0][0xc] ;  /* 0x0000030000047ab9 */ /* 0x000fe20000000800 */
[----:B------:R-:W-:Y:S02]  /*0e10*/  ULDC UR5, c[0x0][0x10] ;  /* 0x0000040000057ab9 */ /* 0x000fe40000000800 */
[----:B------:R-:W-:-:S04]  /*0e20*/  UIMAD.WIDE.U32 UR4, UR4, UR5, URZ ;  /* 0x00000005040472a5 */ /* 0x000fc8000f8e003f */
[----:B------:R-:W4:Y:S01]  /*0e30*/  LDC R2, c[0x0][0x14] ;  /* 0x00000500ff027b82 */ /* 0x000f220000000800 */
[----:B0-----:R-:W-:-:S04]  /*0e40*/  @P1 IMAD.WIDE.U32 R18, R19, UR12, R6 ;  /* 0x0000000c13121c25 */ /* 0x001fc8000f8e0006 */
[----:B------:R-:W-:Y:S02]  /*0e50*/  @P1 IMAD.IADD R17, R19, 0x1, R17 ;  /* 0x0000000113111824 */ /* 0x000fe400078e0211 */
[----:B-1----:R-:W-:-:S04]  /*0e60*/  @!P1 IMAD.WIDE.U32 R8, R6, R11, R8 ;  /* 0x0000000b06089225 */ /* 0x002fc800078e0008 */
[----:B------:R-:W-:Y:S02]  /*0e70*/  @!P1 IMAD.MOV.U32 R18, RZ, RZ, R8 ;  /* 0x000000ffff129224 */ /* 0x000fe400078e0008 */
[----:B------:R-:W-:Y:S02]  /*0e80*/  @!P1 IMAD.MOV.U32 R17, RZ, RZ, R9 ;  /* 0x000000ffff119224 */ /* 0x000fe400078e0009 */
[----:B----4-:R-:W-:-:S04]  /*0e90*/  IMAD.WIDE.U32 R12, R2, UR4, RZ ;  /* 0x00000004020c7c25 */ /* 0x010fc8000f8e00ff */
[----:B------:R-:W-:Y:S01]  /*0ea0*/  IMAD R23, R2, UR5, RZ ;  /* 0x0000000502177c24 */ /* 0x000fe2000f8e02ff */
[----:B------:R0:W-:Y:S03]  /*0eb0*/  STL.64 [R1], R12 ;  /* 0x0000000c01007387 */ /* 0x0001e60000100a00 */
[----:B------:R-:W-:Y:S01]  /*0ec0*/  IMAD.IADD R23, R13, 0x1, R23 ;  /* 0x000000010d177824 */ /* 0x000fe200078e0217 */
[----:B------:R-:W-:Y:S06]  /*0ed0*/  @P0 BRA `(.L_x_12) ;  /* 0x0000000000240947 */ /* 0x000fec0003800000 */
[----:B------:R-:W-:Y:S01]  /*0ee0*/  USHF.R.U32.HI UR4, URZ, 0x1, UR40 ;  /* 0x000000013f047899 */ /* 0x000fe20008011628 */
[----:B------:R-:W-:Y:S01]  /*0ef0*/  IADD3 R18, P0, R18, R12, RZ ;  /* 0x0000000c12127210 */ /* 0x000fe20007f1e0ff */
[----:B------:R-:W-:Y:S02]  /*0f00*/  UISETP.GE.U32.AND UP0, UPT, UR40, 0xe, UPT ;  /* 0x0000000e2800788c */ /* 0x000fe4000bf06070 */
[----:B------:R-:W-:Y:S02]  /*0f10*/  UIMAD.WIDE.U32 UR4, UR4, -0x6db6db6d, URZ ;  /* 0x92492493040478a5 */ /* 0x000fe4000f8e003f */
[----:B------:R-:W-:Y:S01]  /*0f20*/  IMAD.X R17, R23, 0x1, R17, P0 ;  /* 0x0000000117117824 */ /* 0x000fe200000e0611 */
[----:B------:R-:W-:Y:S01]  /*0f30*/  UMOV UR39, URZ ;  /* 0x0000003f00277c82 */ /* 0x000fe20008000000 */
[----:B------:R-:W-:-:S04]  /*0f40*/  USHF.R.U32.HI UR4, URZ, 0x2, UR5 ;  /* 0x000000023f047899 */ /* 0x000fc80008011605 */
[----:B------:R-:W-:Y:S02]  /*0f50*/  UIMAD UR38, UR4, -0xe, UR40 ;  /* 0xfffffff2042678a4 */ /* 0x000fe4000f8e0228 */
[----:B------:R-:W-:-:S12]  /*0f60*/  @UP0 ULOP3.LUT UR39, UR4, 0x1, URZ, 0xc0, !UPT ;  /* 0x0000000104270892 */ /* 0x000fd8000f8ec03f */
.L_x_12:
[----:B------:R-:W-:Y:S01]  /*0f70*/  ISETP.GE.U32.AND P0, PT, R18, UR8, PT ;  /* 0x0000000812007c0c */ /* 0x000fe2000bf06070 */
[----:B------:R-:W-:Y:S01]  /*0f80*/  IMAD.MOV.U32 R19, RZ, RZ, -0x1 ;  /* 0xffffffffff137424 */ /* 0x000fe200078e00ff */
[----:B------:R-:W-:Y:S01]  /*0f90*/  PRMT R8, RZ, 0x7610, R8 ;  /* 0x00007610ff087816 */ /* 0x000fe20000000008 */
[----:B------:R-:W-:Y:S01]  /*0fa0*/  IMAD.MOV.U32 R22, RZ, RZ, -0x1 ;  /* 0xffffffffff167424 */ /* 0x000fe200078e00ff */
[----:B------:R-:W-:Y:S01]  /*0fb0*/  ISETP.GE.U32.AND.EX P0, PT, R17, UR9, PT, P0 ;  /* 0x0000000911007c0c */ /* 0x000fe2000bf06100 */
[----:B------:R-:W-:-:S12]  /*0fc0*/  IMAD.MOV.U32 R2, RZ, RZ, -0x1 ;  /* 0xffffffffff027424 */ /* 0x000fd800078e00ff */
[----:B------:R-:W-:Y:S05]  /*0fd0*/  @P0 BRA `(.L_x_13) ;  /* 0x00000004002c0947 */ /* 0x000fea0003800000 */
[----:B------:R-:W1:Y:S01]  /*0fe0*/  LDC.64 R26, c[0x0][0x628] ;  /* 0x00018a00ff1a7b82 */ /* 0x000e620000000a00 */
[----:B------:R-:W-:Y:S02]  /*0ff0*/  IMAD.MOV.U32 R8, RZ, RZ, R18 ;  /* 0x000000ffff087224 */ /* 0x000fe400078e0012 */
[----:B------:R-:W-:-:S05]  /*1000*/  IMAD.MOV.U32 R9, RZ, RZ, R17 ;  /* 0x000000ffff097224 */ /* 0x000fca00078e0011 */
[----:B------:R-:W4:Y:S08]  /*1010*/  LDC R2, c[0x0][0x630] ;  /* 0x00018c00ff027b82 */ /* 0x000f300000000800 */
[----:B------:R-:W0:Y:S01]  /*1020*/  LDC.64 R28, c[0x0][0x620] ;  /* 0x00018800ff1c7b82 */ /* 0x000e220000000a00 */
[----:B-1----:R-:W-:-:S04]  /*1030*/  ISETP.NE.U32.AND P0, PT, R26, RZ, PT ;  /* 0x000000ff1a00720c */ /* 0x002fc80003f05070 */
[----:B------:R-:W-:-:S13]  /*1040*/  ISETP.NE.AND.EX P0, PT, R27, RZ, PT, P0 ;  /* 0x000000ff1b00720c */ /* 0x000fda0003f05300 */
[----:B0---4-:R-:W-:Y:S05]  /*1050*/  @!P0 BRA `(.L_x_14) ;  /* 0x0000000000288947 */ /* 0x011fea0003800000 */
[----:B------:R-:W0:Y:S02]  /*1060*/  LDC R13, c[0x0][0x634] ;  /* 0x00018d00ff0d7b82 */ /* 0x000e240000000800 */
[----:B0-----:R-:W-:-:S05]  /*1070*/  IADD3 R13, P0, R18, R13, RZ ;  /* 0x0000000d120d7210 */ /* 0x001fca0007f1e0ff */
[----:B------:R-:W-:-:S04]  /*1080*/  IMAD.X R15, RZ, RZ, R17, P0 ;  /* 0x000000ffff0f7224 */ /* 0x000fc800000e0611 */
[----:B------:R-:W-:-:S04]  /*1090*/  IMAD.WIDE.U32 R8, R15, R26, RZ ;  /* 0x0000001a0f087225 */ /* 0x000fc800078e00ff */
[----:B------:R-:W-:-:S04]  /*10a0*/  IMAD.WIDE.U32 R10, P0, R13, R27, R8 ;  /* 0x0000001b0d0a7225 */ /* 0x000fc80007800008 */
[----:B------:R-:W-:-:S04]  /*10b0*/  IMAD.WIDE.U32 R8, R13, R26, RZ ;  /* 0x0000001a0d087225 */ /* 0x000fc800078e00ff */
[----:B------:R-:W-:Y:S01]  /*10c0*/  IMAD.X R13, RZ, RZ, RZ, P0 ;  /* 0x000000ffff0d7224 */ /* 0x000fe200000e06ff */
[----:B------:R-:W-:Y:S01]  /*10d0*/  IADD3 RZ, P0, R9, R10, RZ ;  /* 0x0000000a09ff7210 */ /* 0x000fe20007f1e0ff */
[----:B------:R-:W-:-:S04]  /*10e0*/  IMAD.MOV.U32 R12, RZ, RZ, R11 ;  /* 0x000000ffff0c7224 */ /* 0x000fc800078e000b */
[----:B------:R-:W-:-:S08]  /*10f0*/  IMAD.WIDE.U32.X R8, R15, R27, R12, P0 ;  /* 0x0000001b0f087225 */ /* 0x000fd000000e040c */
.L_x_14:
[----:B------:R-:W0:Y:S01]  /*1100*/  LDC.64 R32, c[0x0][0x640] ;  /* 0x00019000ff207b82 */ /* 0x000e220000000a00 */
[-C--:B------:R-:W-:Y:S01]  /*1110*/  SHF.R.U64 R30, R8, R2.reuse, R9 ;  /* 0x00000002081e7219 */ /* 0x080fe20000001209 */
[----:B------:R-:W-:Y:S01]  /*1120*/  IMAD.MOV.U32 R19, RZ, RZ, R17 ;  /* 0x000000ffff137224 */ /* 0x000fe200078e0011 */
[----:B------:R-:W-:Y:S02]  /*1130*/  SHF.R.U32.HI R2, RZ, R2, R9 ;  /* 0x00000002ff027219 */ /* 0x000fe40000011609 */
[----:B------:R-:W-:-:S03]  /*1140*/  IADD3 R11, P0, RZ, -R30, RZ ;  /* 0x8000001eff0b7210 */ /* 0x000fc60007f1e0ff */
[----:B------:R-:W1:Y:S02]  /*1150*/  LDC R10, c[0x0][0x618] ;  /* 0x00018600ff0a7b82 */ /* 0x000e640000000800 */
[----:B------:R-:W-:-:S04]  /*1160*/  IMAD.X R9, RZ, RZ, ~R2, P0 ;  /* 0x000000ffff097224 */ /* 0x000fc800000e0e02 */
[-C--:B------:R-:W-:Y:S02]  /*1170*/  IMAD R2, R9, R28.reuse, RZ ;  /* 0x0000001c09027224 */ /* 0x080fe400078e02ff */
[----:B------:R-:W4:Y:S01]  /*1180*/  LDC R13, c[0x0][0x608] ;  /* 0x00018200ff0d7b82 */ /* 0x000f220000000800 */
[----:B------:R-:W-:-:S04]  /*1190*/  IMAD.WIDE.U32 R8, R11, R28, R18 ;  /* 0x0000001c0b087225 */ /* 0x000fc800078e0012 */
[----:B------:R-:W-:Y:S02]  /*11a0*/  IMAD R11, R11, R29, R2 ;  /* 0x0000001d0b0b7224 */ /* 0x000fe400078e0202 */
[----:B------:R-:W-:Y:S01]  /*11b0*/  IMAD.MOV.U32 R2, RZ, RZ, -0x1 ;  /* 0xffffffffff027424 */ /* 0x000fe200078e00ff */
[----:B------:R-:W2:Y:S01]  /*11c0*/  LDC R31, c[0x0][0x658] ;  /* 0x00019600ff1f7b82 */ /* 0x000ea20000000800 */
[----:B------:R-:W-:Y:S01]  /*11d0*/  IMAD.IADD R9, R9, 0x1, R11 ;  /* 0x0000000109097824 */ /* 0x000fe200078e020b */
[----:B0-----:R-:W-:Y:S01]  /*11e0*/  ISETP.NE.U32.AND P0, PT, R32, RZ, PT ;  /* 0x000000ff2000720c */ /* 0x001fe20003f05070 */
[----:B------:R-:W-:-:S03]  /*11f0*/  IMAD.MOV.U32 R28, RZ, RZ, 0x1 ;  /* 0x00000001ff1c7424 */ /* 0x000fc600078e00ff */
[----:B------:R-:W-:Y:S02]  /*1200*/  ISETP.NE.AND.EX P0, PT, R33, RZ, PT, P0 ;  /* 0x000000ff2100720c */ /* 0x000fe40003f05300 */
[----:B------:R-:W0:Y:S01]  /*1210*/  LDC R27, c[0x0][0x600] ;  /* 0x00018000ff1b7b82 */ /* 0x000e220000000800 */
[-CC-:B-1----:R-:W-:Y:S02]  /*1220*/  SHF.R.U64 R25, R8, R10.reuse, R9.reuse ;  /* 0x0000000a08197219 */ /* 0x182fe40000001209 */
[----:B------:R-:W-:-:S05]  /*1230*/  SHF.R.U32.HI R8, RZ, R10, R9 ;  /* 0x0000000aff087219 */ /* 0x000fca0000011609 */
[----:B------:R-:W1:Y:S01]  /*1240*/  LDC R22, c[0x0][0x648] ;  /* 0x00019200ff167b82 */ /* 0x000e620000000800 */
[-CC-:B----4-:R-:W-:Y:S02]  /*1250*/  SHF.R.U64 R34, R25, R13.reuse, R8.reuse ;  /* 0x0000000d19227219 */ /* 0x190fe40000001208 */
[----:B------:R-:W-:-:S05]  /*1260*/  SHF.R.U32.HI R8, RZ, R13, R8 ;  /* 0x0000000dff087219 */ /* 0x000fca0000011608 */
[----:B------:R-:W4:Y:S01]  /*1270*/  LDC R26, c[0x0][0x638] ;  /* 0x00018e00ff1a7b82 */ /* 0x000f220000000800 */
[-CC-:B--2---:R-:W-:Y:S02]  /*1280*/  SHF.R.U64 R36, R34, R31.reuse, R8.reuse ;  /* 0x0000001f22247219 */ /* 0x184fe40000001208 */
[-C--:B------:R-:W-:Y:S02]  /*1290*/  SHF.L.U32 R2, R2, R31.reuse, RZ ;  /* 0x0000001f02027219 */ /* 0x080fe400000006ff */
[----:B------:R-:W-:Y:S01]  /*12a0*/  SHF.R.U32.HI R9, RZ, R31, R8 ;  /* 0x0000001fff097219 */ /* 0x000fe20000011608 */
[----:B------:R-:W-:Y:S01]  /*12b0*/  IMAD.MOV.U32 R8, RZ, RZ, R36 ;  /* 0x000000ffff087224 */ /* 0x000fe200078e0024 */
[----:B------:R-:W-:Y:S01]  /*12c0*/  LOP3.LUT R15, RZ, R2, RZ, 0x33, !PT ;  /* 0x00000002ff0f7212 */ /* 0x000fe200078e33ff */
[----:B------:R-:W2:Y:S01]  /*12d0*/  LDC R29, c[0x0][0x610] ;  /* 0x00018400ff1d7b82 */ /* 0x000ea20000000800 */
[----:B------:R-:W-:Y:S05]  /*12e0*/  @!P0 BRA `(.L_x_15) ;  /* 0x0000000000288947 */ /* 0x000fea0003800000 */
[----:B------:R-:W3:Y:S02]  /*12f0*/  LDC R13, c[0x0][0x64c] ;  /* 0x00019300ff0d7b82 */ /* 0x000ee40000000800 */
[----:B---3--:R-:W-:-:S05]  /*1300*/  IADD3 R13, P0, R36, R13, RZ ;  /* 0x0000000d240d7210 */ /* 0x008fca0007f1e0ff */
        /* <DEDUP_REMOVED lines=8> */
.L_x_15:
[----:B-1----:R-:W-:Y:S01]  /*1390*/  SHF.R.U64 R7, R8, R22, R9 ;  /* 0x0000001608077219 */ /* 0x002fe20000001209 */
[----:B0-----:R-:W-:Y:S01]  /*13a0*/  VIADD R8, R27, 0xffffffff ;  /* 0xffffffff1b087836 */ /* 0x001fe20000000000 */
[----:B------:R-:W-:Y:S01]  /*13b0*/  SHF.L.U32 R2, R28, R31, RZ ;  /* 0x0000001f1c027219 */ /* 0x000fe200000006ff */
[----:B------:R-:W-:Y:S01]  /*13c0*/  @P1 IMAD R20, R21, R24, R6 ;  /* 0x0000001815141224 */ /* 0x000fe200078e0206 */
[----:B------:R-:W-:Y:S01]  /*13d0*/  LOP3.LUT R15, R34, R15, RZ, 0xc0, !PT ;  /* 0x0000000f220f7212 */ /* 0x000fe200078ec0ff */
[----:B------:R-:W-:Y:S01]  /*13e0*/  IMAD.MOV R9, RZ, RZ, -R7 ;  /* 0x000000ffff097224 */ /* 0x000fe200078e0a07 */
[----:B------:R-:W-:Y:S01]  /*13f0*/  LOP3.LUT R8, R25, R8, RZ, 0xc0, !PT ;  /* 0x0000000819087212 */ /* 0x000fe200078ec0ff */
[----:B------:R-:W-:Y:S02]  /*1400*/  IMAD.MOV.U32 R6, RZ, RZ, 0x1 ;  /* 0x00000001ff067424 */ /* 0x000fe400078e00ff */
[----:B------:R-:W-:Y:S02]  /*1410*/  IMAD R15, R2, R7, R15 ;  /* 0x00000007020f7224 */ /* 0x000fe400078e020f */
[----:B----4-:R-:W-:-:S02]  /*1420*/  IMAD R2, R9, R26, R36 ;  /* 0x0000001a09027224 */ /* 0x010fc400078e0224 */
[----:B--2---:R-:W-:Y:S02]  /*1430*/  IMAD R19, R15, R29, R20 ;  /* 0x0000001d0f137224 */ /* 0x004fe400078e0214 */
[--C-:B------:R-:W-:Y:S01]  /*1440*/  IMAD R2, R2, R27, R8.reuse ;  /* 0x0000001b02027224 */ /* 0x100fe200078e0208 */
[----:B------:R-:W-:-:S04]  /*1450*/  PRMT R8, R6, 0x7610, R8 ;  /* 0x0000761006087816 */ /* 0x000fc80000000008 */
[----:B------:R-:W-:Y:S02]  /*1460*/  SEL R22, R2, R19, !P1 ;  /* 0x0000001302167207 */ /* 0x000fe40004800000 */
[----:B------:R-:W-:Y:S01]  /*1470*/  SEL R19, R19, R2, !P1 ;  /* 0x0000000213137207 */ /* 0x000fe20004800000 */
[----:B------:R-:W-:-:S07]  /*1480*/  IMAD.MOV.U32 R2, RZ, RZ, R30 ;  /* 0x000000ffff027224 */ /* 0x000fce00078e001e */
.L_x_13:
[----:B------:R-:W-:Y:S05]  /*1490*/  @!P3 BRA `(.L_x_16) ;  /* 0x00000000000cb947 */ /* 0x000fea0003800000 */
[----:B------:R-:W-:Y:S01]  /*14a0*/  UCGABAR_WAIT ;  /* 0x0000000000007dc7 */ /* 0x000fe20008000000 */
[----:B------:R-:W-:Y:S01]  /*14b0*/  CCTL.IVALL ;  /* 0x00000000ff00798f */ /* 0x000fe20002000000 */
[----:B------:R-:W-:Y:S05]  /*14c0*/  BRA `(.L_x_17) ;  /* 0x0000000000047947 */ /* 0x000fea0003800000 */
.L_x_16:
[----:B------:R-:W-:Y:S06]  /*14d0*/  BAR.SYNC.DEFER_BLOCKING 0x0 ;  /* 0x0000000000007b1d */ /* 0x000fec0000010000 */
.L_x_17:
[----:B------:R-:W-:Y:S05]  /*14e0*/  @!P2 BRA `(.L_x_18) ;  /* 0x000000380010a947 */ /* 0x000fea0003800000 */
[----:B------:R-:W-:-:S13]  /*14f0*/  ISETP.GT.U32.AND P0, PT, R35, 0x1, PT ;  /* 0x000000012300780c */ /* 0x000fda0003f04070 */
[----:B------:R-:W-:Y:S05]  /*1500*/  @P0 EXIT ;  /* 0x000000000000094d */ /* 0x000fea0003800000 */
.L_x_19:
[----:B------:R-:W-:-:S08]  /*1510*/  NOP ;  /* 0x0000000000007918 */ /* 0x000fd00000000000 */
[----:B------:R-:W1:Y:S02]  /*1520*/  USETMAXREG.TRY_ALLOC.CTAPOOL UP0, 0xe8 ;  /* 0x000000e8000079c8 */ /* 0x000e640008000600 */
[----:B-1----:R-:W-:-:S13]  /*1530*/  PLOP3.LUT P0, PT, PT, PT, UP0, 0x80, 0x0 ;  /* 0x000000000000781c */ /* 0x002fda0003f0f008 */
[----:B------:R-:W-:Y:S05]  /*1540*/  @!P0 BRA `(.L_x_19) ;  /* 0xfffffffc00f08947 */ /* 0x000fea000383ffff */
[----:B------:R-:W-:-:S13]  /*1550*/  LOP3.LUT P0, RZ, R8, 0xff, RZ, 0xc0, !PT ;  /* 0x000000ff08ff7812 */ /* 0x000fda000780c0ff */
[----:B------:R-:W-:Y:S05]  /*1560*/  @!P0 EXIT ;  /* 0x000000000000894d */ /* 0x000fea0003800000 */
[----:B------:R-:W1:Y:S01]  /*1570*/  S2UR UR4, SR_CgaCtaId ;  /* 0x00000000000479c3 */ /* 0x000e620000008800 */
[----:B--2---:R-:W-:Y:S01]  /*1580*/  VIADD R14, R14, 0xffffffff ;  /* 0xffffffff0e0e7836 */ /* 0x004fe20000000000 */
[CC--:B------:R-:W-:Y:S01]  /*1590*/  LEA.HI R4, R0.reuse, R3.reuse, RZ, 0x2 ;  /* 0x0000000300047211 */ /* 0x0c0fe200078f10ff */
[----:B------:R-:W-:Y:S01]  /*15a0*/  UMOV UR41, 0x400 ;  /* 0x0000040000297882 */ /* 0x000fe20000000000 */
[----:B------:R-:W-:Y:S01]  /*15b0*/  LEA.HI R0, R0, R3, RZ, 0x5 ;  /* 0x0000000300007211 */ /* 0x000fe200078f28ff */
[----:B------:R-:W-:Y:S01]  /*15c0*/  UISETP.LT.AND UP0, UPT, UR40, 0x1, UPT ;  /* 0x000000012800788c */ /* 0x000fe2000bf01270 */
[----:B------:R-:W-:Y:S01]  /*15d0*/  R2UR UR42, R14 ;  /* 0x000000000e2a72ca */ /* 0x000fe200000e0000 */
[----:B------:R-:W-:Y:S01]  /*15e0*/  ULDC UR6, c[0x0][0x284] ;  /* 0x0000a10000067ab9 */ /* 0x000fe20000000800 */
[--C-:B------:R-:W-:Y:S01]  /*15f0*/  SHF.R.S32.HI R60, RZ, 0x2, R4.reuse ;  /* 0x00000002ff3c7819 */ /* 0x100fe20000011404 */
[----:B------:R-:W-:Y:S01]  /*1600*/  USEL UR43, UR40, 0x1, UP0 ;  /* 0x00000001282b7887 */ /* 0x000fe20008000000 */
[----:B------:R-:W-:Y:S01]  /*1610*/  SHF.R.S32.HI R5, RZ, 0x1f, R4 ;  /* 0x0000001fff057819 */ /* 0x000fe20000011404 */
[----:B------:R-:W-:Y:S01]  /*1620*/  USHF.L.U32 UR46, UR40, 0x1, URZ ;  /* 0x00000001282e7899 */ /* 0x000fe2000800063f */
[----:B------:R-:W-:Y:S01]  /*1630*/  LOP3.LUT R4, R4, 0xfffffffc, RZ, 0xc0, !PT ;  /* 0xfffffffc04047812 */ /* 0x000fe200078ec0ff */
[----:B------:R-:W-:Y:S01]  /*1640*/  UIADD3 UR43, -UR43, UR40, URZ ;  /* 0x000000282b2b7290 */ /* 0x000fe2000fffe13f */
[----:B------:R-:W-:-:S02]  /*1650*/  LEA.HI R5, R5, R60, RZ, 0x3 ;  /* 0x0000003c05057211 */ /* 0x000fc400078f18ff */
[----:B------:R-:W-:Y:S01]  /*1660*/  ISETP.NE.AND P0, PT, R14, RZ, PT ;  /* 0x000000ff0e00720c */ /* 0x000fe20003f05270 */
[----:B---3--:R-:W-:Y:S01]  /*1670*/  IMAD.IADD R59, R3, 0x1, -R4 ;  /* 0x00000001033b7824 */ /* 0x008fe200078e0a04 */
[----:B------:R-:W-:Y:S01]  /*1680*/  LOP3.LUT R5, R5, 0xfffffff8, RZ, 0xc0, !PT ;  /* 0xfffffff805057812 */ /* 0x000fe200078ec0ff */
[----:B------:R-:W-:Y:S01]  /*1690*/  USHF.L.U32 UR42, UR42, 0x3, URZ ;  /* 0x000000032a2a7899 */ /* 0x000fe2000800063f */
[----:B------:R-:W-:Y:S02]  /*16a0*/  LOP3.LUT R72, R16, 0x1, RZ, 0xfc, !PT ;  /* 0x0000000110487812 */ /* 0x000fe400078efcff */
[----:B------:R-:W-:Y:S01]  /*16b0*/  SEL R73, RZ, 0x1, P0 ;  /* 0x00000001ff497807 */ /* 0x000fe20000000000 */
[----:B------:R-:W-:Y:S01]  /*16c0*/  IMAD.IADD R60, R60, 0x1, -R5 ;  /* 0x000000013c3c7824 */ /* 0x000fe200078e0a05 */
[----:B-1----:R-:W-:Y:S01]  /*16d0*/  ULEA UR41, UR4, UR41, 0x18 ;  /* 0x0000002904297291 */ /* 0x002fe2000f8ec03f */
[----:B------:R-:W-:Y:S01]  /*16e0*/  SHF.R.S32.HI R5, RZ, 0x5, R0 ;  /* 0x00000005ff057819 */ /* 0x000fe20000011400 */
[----:B------:R-:W-:-:S02]  /*16f0*/  IMAD.U32 R63, RZ, RZ, UR42 ;  /* 0x0000002aff3f7e24 */ /* 0x000fc4000f8e00ff */
[----:B------:R-:W-:Y:S01]  /*1700*/  UIADD3 UR47, UR41, 0xf0, URZ ;  /* 0x000000f0292f7890 */ /* 0x000fe2000fffe03f */
[--C-:B------:R-:W-:Y:S01]  /*1710*/  SHF.R.S32.HI R61, RZ, 0x1f, R60.reuse ;  /* 0x0000001fff3d7819 */ /* 0x100fe2000001143c */
[----:B------:R-:W-:Y:S01]  /*1720*/  UIADD3 UR4, UR41, 0x200, URZ ;  /* 0x0000020029047890 */ /* 0x000fe2000fffe03f */
[--C-:B------:R-:W-:Y:S01]  /*1730*/  IMAD R66, R5, -0x10, -R60.reuse ;  /* 0xfffffff005427824 */ /* 0x100fe200078e0a3c */
[----:B------:R-:W-:Y:S01]  /*1740*/  UIADD3 UR5, UR41, 0x1c200, URZ ;  /* 0x0001c20029057890 */ /* 0x000fe2000fffe03f */
[----:B------:R-:W-:Y:S01]  /*1750*/  LOP3.LUT R65, R63, 0x8, RZ, 0xc0, !PT ;  /* 0x000000083f417812 */ /* 0x000fe200078ec0ff */
[----:B------:R-:W-:Y:S01]  /*1760*/  USHF.R.U32.HI UR4, URZ, 0x4, UR4 ;  /* 0x000000043f047899 */ /* 0x000fe20008011604 */
[----:B------:R-:W-:Y:S01]  /*1770*/  IMAD.U32 R62, RZ, RZ, UR47 ;  /* 0x0000002fff3e7e24 */ /* 0x000fe2000f8e00ff */
[----:B------:R-:W-:Y:S01]  /*1780*/  USHF.R.U32.HI UR5, URZ, 0x4, UR5 ;  /* 0x000000043f057899 */ /* 0x000fe20008011605 */
[----:B------:R-:W-:Y:S01]  /*1790*/  IMAD.WIDE R60, R5, 0x10, R60 ;  /* 0x00000010053c7825 */ /* 0x000fe200078e023c */
[----:B------:R-:W-:Y:S01]  /*17a0*/  ULOP3.LUT UR4, UR4, 0x3fff, URZ, 0xc0, !UPT ;  /* 0x00003fff04047892 */ /* 0x000fe2000f8ec03f */
[----:B------:R-:W-:Y:S01]  /*17b0*/  LOP3.LUT R63, R63, 0x8, RZ, 0xc, !PT ;  /* 0x000000083f3f7812 */ /* 0x000fe200078e0cff */
[----:B------:R-:W-:Y:S01]  /*17c0*/  ULOP3.LUT UR5, UR5, 0x3fff, URZ, 0xc0, !UPT ;  /* 0x00003fff05057892 */ /* 0x000fe2000f8ec03f */
[----:B------:R-:W-:Y:S01]  /*17d0*/  VIADD R64, R62, UR42 ;  /* 0x0000002a3e407c36 */ /* 0x000fe20008000000 */
[----:B------:R-:W-:Y:S01]  /*17e0*/  LOP3.LUT R65, R65, 0x18, RZ, 0x3c, !PT ;  /* 0x0000001841417812 */ /* 0x000fe200078e3cff */
[----:B------:R-:W-:Y:S01]  /*17f0*/  VIADD R66, R66, UR6 ;  /* 0x0000000642427c36 */ /* 0x000fe20008000000 */
[----:B------:R-:W-:-:S02]  /*1800*/  ULOP3.LUT UR44, UR4, 0x10000, URZ, 0xfc, !UPT ;  /* 0x00010000042c7892 */ /* 0x000fc4000f8efc3f */
[----:B------:R-:W-:-:S12]  /*1810*/  ULOP3.LUT UR45, UR5, 0x10000, URZ, 0xfc, !UPT ;  /* 0x00010000052d7892 */ /* 0x000fd8000f8efc3f */
.L_x_105:
[----:B------:R-:W-:Y:S01]  /*1820*/  SHF.L.U32 R3, R73, 0x1f, RZ ;  /* 0x0000001f49037819 */ /* 0x000fe200000006ff */
[----:B------:R-:W-:Y:S02]  /*1830*/  ULDC UR4, c[0x0][0x28c] ;  /* 0x0000a30000047ab9 */ /* 0x000fe40000000800 */
[----:B------:R-:W-:Y:S01]  /*1840*/  ISETP.LT.AND P1, PT, RZ, UR4, PT ;  /* 0x00000004ff007c0c */ /* 0x000fe2000bf21270 */
[----:B-1----:R-:W1:Y:S02]  /*1850*/  SYNCS.PHASECHK.TRANS64.TRYWAIT P0, [R62+UR42], R3 ;  /* 0x000000033e0075a7 */ /* 0x002e64000800016a */
[----:B-1-34-:R-:W-:Y:S10]  /*1860*/  @!P0 BRA `(.L_x_20) ;  /* 0x0000004800b08947 */ /* 0x01aff40003800000 */
.L_x_137:
[----:B------:R-:W-:Y:S05]  /*1870*/  @P1 BRA `(.L_x_21) ;  /* 0x0000000000401947 */ /* 0x000fea0003800000 */
[----:B------:R-:W-:Y:S01]  /*1880*/  MOV R0, 0x0 ;  /* 0x0000000000007802 */ /* 0x000fe20000000f00 */
[----:B------:R-:W-:Y:S01]  /*1890*/  ULDC.64 UR4, c[0x4][0x68] ;  /* 0x01001a0000047ab9 */ /* 0x000fe20000000a00 */
[----:B------:R-:W-:Y:S01]  /*18a0*/  ULDC.64 UR6, c[0x4][0x8] ;  /* 0x0100020000067ab9 */ /* 0x000fe20000000a00 */
[----:B------:R-:W-:Y:S01]  /*18b0*/  IMAD.U32 R4, RZ, RZ, UR4 ;  /* 0x00000004ff047e24 */ /* 0x000fe2000f8e00ff */
[----:B------:R2:W3:Y:S01]  /*18c0*/  LDC.64 R14, c[0x4][R0] ;  /* 0x01000000000e7b82 */ /* 0x0004e20000000a00 */
[----:B------:R-:W-:Y:S01]  /*18d0*/  IMAD.U32 R5, RZ, RZ, UR5 ;  /* 0x00000005ff057e24 */ /* 0x000fe2000f8e00ff */
[----:B------:R-:W-:Y:S01]  /*18e0*/  ULDC.64 UR4, c[0x4][0x70] ;  /* 0x01001c0000047ab9 */ /* 0x000fe20000000a00 */
[----:B------:R-:W-:Y:S02]  /*18f0*/  IMAD.U32 R10, RZ, RZ, UR6 ;  /* 0x00000006ff0a7e24 */ /* 0x000fe4000f8e00ff */
[----:B------:R-:W-:Y:S02]  /*1900*/  IMAD.U32 R6, RZ, RZ, UR4 ;  /* 0x00000004ff067e24 */ /* 0x000fe4000f8e00ff */
[----:B------:R-:W-:-:S02]  /*1910*/  IMAD.U32 R7, RZ, RZ, UR5 ;  /* 0x00000005ff077e24 */ /* 0x000fc4000f8e00ff */
[----:B------:R-:W-:Y:S02]  /*1920*/  IMAD.U32 R11, RZ, RZ, UR7 ;  /* 0x00000007ff0b7e24 */ /* 0x000fe4000f8e00ff */
[----:B------:R-:W-:Y:S02]  /*1930*/  IMAD.MOV.U32 R8, RZ, RZ, 0x1e1 ;  /* 0x000001e1ff087424 */ /* 0x000fe400078e00ff */
[----:B0-----:R-:W-:Y:S02]  /*1940*/  IMAD.MOV.U32 R12, RZ, RZ, 0x1 ;  /* 0x00000001ff0c7424 */ /* 0x001fe400078e00ff */
[----:B--2---:R-:W-:-:S07]  /*1950*/  IMAD.MOV.U32 R13, RZ, RZ, RZ ;  /* 0x000000ffff0d7224 */ /* 0x004fce00078e00ff */
[----:B------:R-:W-:-:S07]  /*1960*/  LEPC R20, `(.L_x_21) ;  /* 0x000000001014794e */ /* 0x000fce0000000000 */
[----:B-1-3-5:R-:W-:Y:S05]  /*1970*/  CALL.ABS.NOINC R14 ;  /* 0x000000000e007343 */ /* 0x02afea0003c00000 */
.L_x_21:
[----:B------:R-:W-:-:S13]  /*1980*/  ISETP.NE.AND P0, PT, R72, 0x3, PT ;  /* 0x000000034800780c */ /* 0x000fda0003f05270 */
[----:B------:R-:W-:Y:S05]  /*1990*/  @!P0 BRA `(.L_x_22) ;  /* 0x0000000000048947 */ /* 0x000fea0003800000 */
[----:B------:R-:W-:Y:S01]  /*19a0*/  BPT.TRAP 0x1 ;  /* 0x000000040000795c */ /* 0x000fe20000300000 */
.L_x_22:
[----:B-1----:R-:W-:Y:S02]  /*19b0*/  IMAD.U32 R3, RZ, RZ, UR38 ;  /* 0x00000026ff037e24 */ /* 0x002fe4000f8e00ff */
[----:B------:R-:W-:-:S03]  /*19c0*/  IMAD.U32 R0, RZ, RZ, UR39 ;  /* 0x00000027ff007e24 */ /* 0x000fc6000f8e00ff */
[----:B------:R-:W-:Y:S02]  /*19d0*/  LEA R3, R3, UR41, 0x3 ;  /* 0x0000002903037c11 */ /* 0x000fe4000f8e18ff */
[----:B------:R-:W-:-:S04]  /*19e0*/  SHF.L.U32 R0, R0, 0x1f, RZ ;  /* 0x0000001f00007819 */ /* 0x000fc800000006ff */
[----:B------:R1:W2:Y:S01]  /*19f0*/  SYNCS.PHASECHK.TRANS64.TRYWAIT P1, [R3+URZ], R0 ;  /* 0x00000000030075a7 */ /* 0x0002a2000802017f */
[----:B------:R-:W-:Y:S05]  /*1a00*/  @!P0 BRA `(.L_x_23) ;  /* 0x0000000000048947 */ /* 0x000fea0003800000 */
[----:B------:R-:W-:Y:S01]  /*1a10*/  BPT.TRAP 0x1 ;  /* 0x000000040000795c */ /* 0x000fe20000300000 */
.L_x_23:
[----:B--2---:R-:W-:Y:S05]  /*1a20*/  @P1 BRA `(.L_x_24) ;  /* 0x0000000000081947 */ /* 0x004fea0003800000 */
[----:B------:R-:W2:Y:S02]  /*1a30*/  SYNCS.PHASECHK.TRANS64.TRYWAIT P1, [R3+URZ], R0 ;  /* 0x00000000030075a7 */ /* 0x000ea4000802017f */
[----:B--2---:R-:W-:Y:S05]  /*1a40*/  @!P1 BRA `(.L_x_25) ;  /* 0x00000048004c9947 */ /* 0x004fea0003800000 */
.L_x_24:
[----:B------:R-:W-:Y:S05]  /*1a50*/  WARPSYNC.ALL ;  /* 0x0000000000007948 */ /* 0x000fea0003800000 */
[----:B------:R-:W-:Y:S01]  /*1a60*/  ULEA UR8, UR38, UR44, 0x9 ;  /* 0x0000002c26087291 */ /* 0x000fe2000f8e483f */
[----:B------:R-:W-:Y:S01]  /*1a70*/  WARPGROUP.ARRIVE ;  /* 0x00000000000079c5 */ /* 0x000fe20000000000 */
[----:B------:R-:W-:Y:S01]  /*1a80*/  ULEA UR9, UR38, UR45, 0x9 ;  /* 0x0000002d26097291 */ /* 0x000fe2000f8e483f */
[----:B-12---:R-:W-:Y:S01]  /*1a90*/  IMAD.U32 R0, RZ, RZ, UR43 ;  /* 0x0000002bff007e24 */ /* 0x006fe2000f8e00ff */
[----:B------:R-:W-:Y:S01]  /*1aa0*/  UMOV UR5, 0x40000040 ;  /* 0x4000004000057882 */ /* 0x000fe20000000000 */
[----:B------:R-:W-:-:S02]  /*1ab0*/  UMOV UR7, 0x40000040 ;  /* 0x4000004000077882 */ /* 0x000fc40000000000 */
[----:B------:R-:W-:Y:S01]  /*1ac0*/  UMOV UR4, UR8 ;  /* 0x0000000800047c82 */ /* 0x000fe20008000000 */
[----:B------:R-:W-:Y:S01]  /*1ad0*/  ISETP.GE.AND P1, PT, R0, 0x1, PT ;  /* 0x000000010000780c */ /* 0x000fe20003f26270 */
[----:B------:R-:W-:Y:S02]  /*1ae0*/  UMOV UR6, UR9 ;  /* 0x0000000900067c82 */ /* 0x000fe40008000000 */
[----:B------:R-:W-:Y:S01]  /*1af0*/  HGMMA.64x64x16.F32 R24, gdesc[UR4], RZ, !UPT, gsb0 ;  /* 0x00e00000041879f0 */ /* 0x000fe2000c0008ff */
[----:B------:R-:W-:Y:S02]  /*1b00*/  UIADD3 UR4, UR8, 0x2, URZ ;  /* 0x0000000208047890 */ /* 0x000fe4000fffe03f */
[----:B------:R-:W-:Y:S01]  /*1b10*/  UIADD3 UR6, UR9, 0x2, URZ ;  /* 0x0000000209067890 */ /* 0x000fe2000fffe03f */
[----:B------:R-:W-:Y:S01]  /*1b20*/  UMOV UR5, 0x40000040 ;  /* 0x4000004000057882 */ /* 0x000fe20000000000 */
[----:B------:R-:W-:Y:S01]  /*1b30*/  UMOV UR7, 0x40000040 ;  /* 0x4000004000077882 */ /* 0x000fe20000000000 */
[----:B------:R-:W-:-:S02]  /*1b40*/  WARPGROUP.DEPBAR.LE gsb0, 0x0 ;  /* 0x00008000000079c5 */ /* 0x000fc40000010000 */
[----:B------:R-:W-:-:S06]  /*1b50*/  WARPGROUP.ARRIVE ;  /* 0x00000000000079c5 */ /* 0x000fcc0000000000 */
[----:B------:R-:W-:Y:S01]  /*1b60*/  HGMMA.64x64x16.F32 R24, gdesc[UR4], R24, gsb0 ;  /* 0x00e00000041879f0 */ /* 0x000fe20008000818 */
[----:B------:R-:W-:Y:S02]  /*1b70*/  UIADD3 UR4, UR8, 0x4, URZ ;  /* 0x0000000408047890 */ /* 0x000fe4000fffe03f */
[----:B------:R-:W-:Y:S01]  /*1b80*/  UIADD3 UR6, UR9, 0x4, URZ ;  /* 0x0000000409067890 */ /* 0x000fe2000fffe03f */
[----:B------:R-:W-:Y:S01]  /*1b90*/  UMOV UR5, 0x40000040 ;  /* 0x4000004000057882 */ /* 0x000fe20000000000 */
[----:B------:R-:W-:Y:S01]  /*1ba0*/  UMOV UR7, 0x40000040 ;  /* 0x4000004000077882 */ /* 0x000fe20000000000 */
[----:B------:R-:W-:Y:S02]  /*1bb0*/  WARPGROUP.DEPBAR.LE gsb0, 0x0 ;  /* 0x00008000000079c5 */ /* 0x000fe40000010000 */
        /* <DEDUP_REMOVED lines=8> */
[----:B------:R-:W-:Y:S03]  /*1c40*/  HGMMA.64x64x16.F32 R24, gdesc[UR4], R24, gsb0 ;  /* 0x00e00000041879f0 */ /* 0x000fe60008000818 */
[----:B------:R-:W-:Y:S02]  /*1c50*/  WARPGROUP.DEPBAR.LE gsb0, 0x0 ;  /* 0x00008000000079c5 */ /* 0x000fe40000010000 */
[----:B------:R-:W-:Y:S05]  /*1c60*/  @!P1 BRA `(.L_x_26) ;  /* 0x0000000400149947 */ /* 0x000fea0003800000 */
[----:B------:R-:W-:Y:S01]  /*1c70*/  UIADD3 UR4, UR38, 0x1, URZ ;  /* 0x0000000126047890 */ /* 0x000fe2000fffe03f */
[----:B------:R-:W-:Y:S02]  /*1c80*/  IMAD.U32 R0, RZ, RZ, UR43 ;  /* 0x0000002bff007e24 */ /* 0x000fe4000f8e00ff */
[----:B------:R-:W-:Y:S01]  /*1c90*/  IMAD.U32 R3, RZ, RZ, UR38 ;  /* 0x00000026ff037e24 */ /* 0x000fe2000f8e00ff */
[----:B------:R-:W-:-:S04]  /*1ca0*/  UISETP.NE.AND UP0, UPT, UR4, 0xe, UPT ;  /* 0x0000000e0400788c */ /* 0x000fc8000bf05270 */
[----:B------:R-:W-:Y:S02]  /*1cb0*/  USEL UR5, URZ, 0x1, UP0 ;  /* 0x000000013f057887 */ /* 0x000fe40008000000 */
[----:B------:R-:W-:Y:S02]  /*1cc0*/  USEL UR8, UR4, URZ, UP0 ;  /* 0x0000003f04087287 */ /* 0x000fe40008000000 */
[----:B------:R-:W-:-:S06]  /*1cd0*/  ULOP3.LUT UR5, UR39, UR5, URZ, 0x3c, !UPT ;  /* 0x0000000527057292 */ /* 0x000fcc000f8e3c3f */
[----:B------:R-:W-:-:S07]  /*1ce0*/  IMAD.U32 R6, RZ, RZ, UR5 ;  /* 0x00000005ff067e24 */ /* 0x000fce000f8e00ff */
.L_x_33:
[----:B------:R-:W-:Y:S05]  /*1cf0*/  @!P0 BRA `(.L_x_27) ;  /* 0x0000000000048947 */ /* 0x000fea0003800000 */
[----:B------:R-:W-:Y:S01]  /*1d00*/  BPT.TRAP 0x1 ;  /* 0x000000040000795c */ /* 0x000fe20000300000 */
.L_x_27:
[----:B------:R-:W-:Y:S01]  /*1d10*/  ULEA UR4, UR8, UR41, 0x3 ;  /* 0x0000002908047291 */ /* 0x000fe2000f8e183f */
[----:B------:R-:W-:-:S08]  /*1d20*/  SHF.L.U32 R4, R6, 0x1f, RZ ;  /* 0x0000001f06047819 */ /* 0x000fd000000006ff */
[----:B------:R1:W2:Y:S01]  /*1d30*/  SYNCS.PHASECHK.TRANS64.TRYWAIT P1, [UR4], R4 ;  /* 0x00000004ff0075a7 */ /* 0x0002a20008020144 */
[----:B------:R-:W-:Y:S05]  /*1d40*/  @!P0 BRA `(.L_x_28) ;  /* 0x0000000000048947 */ /* 0x000fea0003800000 */
[----:B------:R-:W-:Y:S01]  /*1d50*/  BPT.TRAP 0x1 ;  /* 0x000000040000795c */ /* 0x000fe20000300000 */
.L_x_28:
[----:B--2---:R-:W-:Y:S05]  /*1d60*/  @P1 BRA `(.L_x_29) ;  /* 0x0000000000081947 */ /* 0x004fea0003800000 */
[----:B------:R-:W2:Y:S02]  /*1d70*/  SYNCS.PHASECHK.TRANS64.TRYWAIT P1, [UR4], R4 ;  /* 0x00000004ff0075a7 */ /* 0x000ea40008020144 */
[----:B--2---:R-:W-:Y:S05]  /*1d80*/  @!P1 BRA `(.L_x_30) ;  /* 0x0000004400909947 */ /* 0x004fea0003800000 */
.L_x_29:
[----:B------:R-:W-:Y:S01]  /*1d90*/  ULEA UR9, UR8, UR44, 0x9 ;  /* 0x0000002c08097291 */ /* 0x000fe2000f8e483f */
[----:B------:R-:W-:Y:S01]  /*1da0*/  WARPGROUP.ARRIVE ;  /* 0x00000000000079c5 */ /* 0x000fe20000000000 */
[----:B------:R-:W-:Y:S01]  /*1db0*/  ULEA UR10, UR8, UR45, 0x9 ;  /* 0x0000002d080a7291 */ /* 0x000fe2000f8e483f */
[----:B------:R-:W-:Y:S01]  /*1dc0*/  UMOV UR5, 0x40000040 ;  /* 0x4000004000057882 */ /* 0x000fe20000000000 */
[----:B------:R-:W-:-:S03]  /*1dd0*/  UMOV UR7, 0x40000040 ;  /* 0x4000004000077882 */ /* 0x000fc60000000000 */
[----:B------:R-:W-:Y:S02]  /*1de0*/  UMOV UR4, UR9 ;  /* 0x0000000900047c82 */ /* 0x000fe40008000000 */
[----:B------:R-:W-:Y:S02]  /*1df0*/  UMOV UR6, UR10 ;  /* 0x0000000a00067c82 */ /* 0x000fe40008000000 */
[----:B------:R-:W-:Y:S01]  /*1e00*/  HGMMA.64x64x16.F32 R24, gdesc[UR4], R24, gsb0 ;  /* 0x00e00000041879f0 */ /* 0x000fe20008000818 */
        /* <DEDUP_REMOVED lines=23> */
[----:B------:R-:W-:Y:S01]  /*1f80*/  BPT.TRAP 0x1 ;  /* 0x000000040000795c */ /* 0x000fe20000300000 */
.L_x_31:
[----:B------:R-:W-:-:S13]  /*1f90*/  ISETP.NE.AND P1, PT, R67, RZ, PT ;  /* 0x000000ff4300720c */ /* 0x000fda0003f25270 */
[----:B-12---:R-:W-:-:S05]  /*1fa0*/  @P1 LEA R4, R3, UR41, 0x3 ;  /* 0x0000002903041c11 */ /* 0x006fca000f8e18ff */
[----:B------:R-:W-:-:S05]  /*1fb0*/  @P1 VIADD R5, R4, 0x70 ;  /* 0x0000007004051836 */ /* 0x000fca0000000000 */
[----:B------:R-:W-:-:S04]  /*1fc0*/  @P1 PRMT R5, R56, 0x654, R5 ;  /* 0x0000065438051816 */ /* 0x000fc80000000005 */
[----:B------:R1:W-:Y:S01]  /*1fd0*/  @P1 SYNCS.ARRIVE.TRANS64.RED.A1T0 RZ, [R5+URZ], RZ ;  /* 0x000000ff05ff19a7 */ /* 0x0003e2000810043f */
[----:B------:R-:W-:-:S13]  /*1fe0*/  ISETP.GT.U32.AND P1, PT, R16, 0x1, PT ;  /* 0x000000011000780c */ /* 0x000fda0003f24070 */
[----:B-1----:R-:W-:Y:S05]  /*1ff0*/  @P1 BRA `(.L_x_32) ;  /* 0x0000000000041947 */ /* 0x002fea0003800000 */
[----:B------:R-:W-:Y:S01]  /*2000*/  BPT.TRAP 0x1 ;  /* 0x000000040000795c */ /* 0x000fe20000300000 */
.L_x_32:
[----:B------:R-:W-:Y:S01]  /*2010*/  UIADD3 UR8, UR8, 0x1, URZ ;  /* 0x0000000108087890 */ /* 0x000fe2000fffe03f */
[C---:B------:R-:W-:Y:S01]  /*2020*/  ISETP.GT.AND P2, PT, R0.reuse, 0x1, PT ;  /* 0x000000010000780c */ /* 0x040fe20003f44270 */
[----:B------:R-:W-:Y:S02]  /*2030*/  VIADD R3, R3, 0x1 ;  /* 0x0000000103037836 */ /* 0x000fe40000000000 */
[----:B------:R-:W-:Y:S01]  /*2040*/  UISETP.NE.AND UP0, UPT, UR8, 0xe, UPT ;  /* 0x0000000e0800788c */ /* 0x000fe2000bf05270 */
[----:B------:R-:W-:Y:S02]  /*2050*/  VIADD R0, R0, 0xffffffff ;  /* 0xffffffff00007836 */ /* 0x000fe40000000000 */
[C---:B------:R-:W-:Y:S01]  /*2060*/  ISETP.NE.AND P1, PT, R3.reuse, 0xe, PT ;  /* 0x0000000e0300780c */ /* 0x040fe20003f25270 */
[----:B------:R-:W-:Y:S02]  /*2070*/  USEL UR4, URZ, 0x1, UP0 ;  /* 0x000000013f047887 */ /* 0x000fe40008000000 */
[----:B------:R-:W-:Y:S01]  /*2080*/  USEL UR8, UR8, URZ, UP0 ;  /* 0x0000003f08087287 */ /* 0x000fe20008000000 */
[----:B------:R-:W-:-:S03]  /*2090*/  SEL R3, R3, RZ, P1 ;  /* 0x000000ff03037207 */ /* 0x000fc60000800000 */
[----:B------:R-:W-:Y:S01]  /*20a0*/  LOP3.LUT R6, R6, UR4, RZ, 0x3c, !PT ;  /* 0x0000000406067c12 */ /* 0x000fe2000f8e3cff */
[----:B------:R-:W-:Y:S07]  /*20b0*/  @P2 BRA `(.L_x_33) ;  /* 0xfffffffc000c2947 */ /* 0x000fee000383ffff */
.L_x_26:
[----:B------:R-:W1:Y:S01]  /*20c0*/  LDC R0, c[0x0][0x28c] ;  /* 0x0000a300ff007b82 */ /* 0x000e620000000800 */
[----:B------:R2:W-:Y:S01]  /*20d0*/  SYNCS.ARRIVE.TRANS64.A1T0 RZ, [R63+UR47], RZ ;  /* 0x000000ff3fff79a7 */ /* 0x0005e2000810002f */
[----:B-1----:R-:W-:-:S13]  /*20e0*/  ISETP.GE.AND P1, PT, R0, 0x1, PT ;  /* 0x000000010000780c */ /* 0x002fda0003f26270 */
[----:B--2---:R-:W-:Y:S05]  /*20f0*/  @!P1 BRA `(.L_x_34) ;  /* 0x00000000004c9947 */ /* 0x004fea0003800000 */
[----:B------:R-:W-:Y:S05]  /*2100*/  @!P0 BRA `(.L_x_35) ;  /* 0x0000000000048947 */ /* 0x000fea0003800000 */
[----:B------:R-:W-:Y:S01]  /*2110*/  BPT.TRAP 0x1 ;  /* 0x000000040000795c */ /* 0x000fe20000300000 */
.L_x_35:
[----:B------:R-:W-:Y:S01]  /*2120*/  ISETP.NE.AND P1, PT, R67, RZ, PT ;  /* 0x000000ff4300720c */ /* 0x000fe20003f25270 */
[----:B------:R-:W-:Y:S01]  /*2130*/  BSSY B0, `(.L_x_36) ;  /* 0x000000d000007945 */ /* 0x000fe20003800000 */
[----:B------:R-:W-:-:S11]  /*2140*/  ISETP.GT.U32.AND P0, PT, R16, 0x1, PT ;  /* 0x000000011000780c */ /* 0x000fd60003f04070 */
[----:B------:R-:W-:Y:S05]  /*2150*/  @!P1 BRA `(.L_x_37) ;  /* 0x0000000000289947 */ /* 0x000fea0003800000 */
[----:B------:R-:W-:-:S04]  /*2160*/  UIADD3 UR6, UR43, UR38, URZ ;  /* 0x000000262b067290 */ /* 0x000fc8000fffe03f */
[----:B------:R-:W-:-:S04]  /*2170*/  USHF.R.U32.HI UR4, URZ, 0x1, UR6 ;  /* 0x000000013f047899 */ /* 0x000fc80008011606 */
[----:B------:R-:W-:-:S04]  /*2180*/  UIMAD.WIDE.U32 UR4, UR4, -0x6db6db6d, URZ ;  /* 0x92492493040478a5 */ /* 0x000fc8000f8e003f */
[----:B------:R-:W-:-:S04]  /*2190*/  USHF.R.U32.HI UR4, URZ, 0x2, UR5 ;  /* 0x000000023f047899 */ /* 0x000fc80008011605 */
[----:B------:R-:W-:-:S04]  /*21a0*/  UIMAD UR6, UR4, -0xe, UR6 ;  /* 0xfffffff2040678a4 */ /* 0x000fc8000f8e0206 */
[----:B------:R-:W-:-:S04]  /*21b0*/  ULEA UR6, UR6, UR41, 0x3 ;  /* 0x0000002906067291 */ /* 0x000fc8000f8e183f */
[----:B------:R-:W-:-:S06]  /*21c0*/  UIADD3 UR6, UR6, 0x70, URZ ;  /* 0x0000007006067890 */ /* 0x000fcc000fffe03f */
[----:B------:R-:W-:-:S05]  /*21d0*/  IMAD.U32 R3, RZ, RZ, UR6 ;  /* 0x00000006ff037e24 */ /* 0x000fca000f8e00ff */
[----:B------:R-:W-:-:S04]  /*21e0*/  PRMT R0, R56, 0x654, R3 ;  /* 0x0000065438007816 */ /* 0x000fc80000000003 */
[----:B------:R1:W-:Y:S03]  /*21f0*/  SYNCS.ARRIVE.TRANS64.RED.A1T0 RZ, [R0+URZ], RZ ;  /* 0x000000ff00ff79a7 */ /* 0x0003e6000810043f */
.L_x_37:
[----:B------:R-:W-:Y:S05]  /*2200*/  BSYNC B0 ;  /* 0x0000000000007941 */ /* 0x000fea0003800000 */
.L_x_36:
[----:B------:R-:W-:Y:S05]  /*2210*/  @P0 BRA `(.L_x_34) ;  /* 0x0000000000040947 */ /* 0x000fea0003800000 */
[----:B------:R-:W-:Y:S01]  /*2220*/  BPT.TRAP 0x1 ;  /* 0x000000040000795c */ /* 0x000fe20000300000 */
.L_x_34:
[----:B------:R-:W-:Y:S01]  /*2230*/  SHF.L.U32 R3, R73, 0x1f, RZ ;  /* 0x0000001f49037819 */ /* 0x000fe200000006ff */
[----:B------:R-:W-:Y:S01]  /*2240*/  UIADD3 UR38, UR46, UR38, URZ ;  /* 0x000000262e267290 */ /* 0x000fe2000fffe03f */
[----:B-1----:R-:W1:Y:S01]  /*2250*/  LDC R0, c[0x0][0x288] ;  /* 0x0000a200ff007b82 */ /* 0x002e620000000800 */
[----:B------:R-:W-:Y:S01]  /*2260*/  UISETP.GE.U32.AND UP1, UPT, UR46, 0xe, UPT ;  /* 0x0000000e2e00788c */ /* 0x000fe2000bf26070 */
[----:B------:R-:W-:Y:S01]  /*2270*/  IMAD.SHL.U32 R8, R59, 0x2, RZ ;  /* 0x000000023b087824 */ /* 0x000fe200078e00ff */
[----:B------:R-:W-:Y:S02]  /*2280*/  UISETP.GT.U32.AND UP0, UPT, UR38, 0xd, UPT ;  /* 0x0000000d2600788c */ /* 0x000fe4000bf04070 */
[----:B------:R-:W-:Y:S02]  /*2290*/  USHF.R.U32.HI UR4, URZ, 0x1, UR38 ;  /* 0x000000013f047899 */ /* 0x000fe40008011626 */
[----:B------:R-:W-:Y:S01]  /*22a0*/  UISETP.LT.U32.AND UP0, UPT, UR46, 0xe, UP0 ;  /* 0x0000000e2e00788c */ /* 0x000fe20008701070 */
[----:B------:R-:W2:Y:S01]  /*22b0*/  SYNCS.PHASECHK.TRANS64.TRYWAIT P0, [R62+UR42+0x10], R3 ;  /* 0x000010033e0075a7 */ /* 0x000ea2000800016a */
[----:B------:R-:W-:Y:S01]  /*22c0*/  UIMAD.WIDE.U32 UR4, UR4, -0x6db6db6d, URZ ;  /* 0x92492493040478a5 */ /* 0x000fe2000f8e003f */
[----:B------:R-:W-:Y:S01]  /*22d0*/  SHF.R.S32.HI R9, RZ, 0x1f, R8 ;  /* 0x0000001fff097819 */ /* 0x000fe20000011408 */
[----:B------:R-:W-:-:S02]  /*22e0*/  USEL UR6, URZ, 0x1, !UP0 ;  /* 0x000000013f067887 */ /* 0x000fc4000c000000 */
[----:B------:R-:W-:Y:S02]  /*22f0*/  USHF.R.U32.HI UR4, URZ, 0x2, UR5 ;  /* 0x000000023f047899 */ /* 0x000fe40008011605 */
[----:B------:R-:W-:Y:S02]  /*2300*/  ULOP3.LUT UR39, UR39, UR6, URZ, 0x3c, !UPT ;  /* 0x0000000627277292 */ /* 0x000fe4000f8e3c3f */
[----:B------:R-:W-:Y:S02]  /*2310*/  UIMAD UR38, UR4, -0xe, UR38 ;  /* 0xfffffff2042678a4 */ /* 0x000fe4000f8e0226 */
[----:B------:R-:W-:Y:S01]  /*2320*/  @UP1 ULOP3.LUT UR39, UR39, 0x1, UR4, 0x78, !UPT ;  /* 0x0000000127271892 */ /* 0x000fe2000f8e7804 */
[----:B-12---:R-:W-:Y:S11]  /*2330*/  @!P0 BRA `(.L_x_38) ;  /* 0x00000040003c8947 */ /* 0x006ff60003800000 */
.L_x_138:
[----:B------:R-:W-:Y:S01]  /*2340*/  IMAD.SHL.U32 R7, R19, 0x40, RZ ;  /* 0x0000004013077824 */ /* 0x000fe200078e00ff */
[----:B------:R-:W-:Y:S01]  /*2350*/  ULDC UR6, c[0x0][0x284] ;  /* 0x0000a10000067ab9 */ /* 0x000fe20000000800 */
[----:B------:R-:W-:Y:S01]  /*2360*/  IMAD.SHL.U32 R14, R22, 0x40, RZ ;  /* 0x00000040160e7824 */ /* 0x000fe200078e00ff */
[----:B------:R-:W-:Y:S01]  /*2370*/  SHF.R.S32.HI R11, RZ, 0x1f, R2 ;  /* 0x0000001fff0b7819 */ /* 0x000fe20000011402 */
[----:B------:R-:W-:Y:S01]  /*2380*/  ULDC.64 UR4, c[0x0][0x5d0] ;  /* 0x0001740000047ab9 */ /* 0x000fe20000000a00 */
[----:B------:R-:W-:Y:S01]  /*2390*/  ISETP.GE.AND P0, PT, R7, UR6, PT ;  /* 0x0000000607007c0c */ /* 0x000fe2000bf06270 */
[----:B------:R-:W-:Y:S01]  /*23a0*/  IMAD.WIDE.U32 R4, R2, UR4, R8 ;  /* 0x0000000402047c25 */ /* 0x000fe2000f8e0008 */
[----:B------:R-:W-:Y:S02]  /*23b0*/  SHF.R.S32.HI R15, RZ, 0x1f, R14 ;  /* 0x0000001fff0f7819 */ /* 0x000fe4000001140e */
[C---:B------:R-:W-:Y:S01]  /*23c0*/  ISETP.GE.OR P0, PT, R14.reuse, R0, P0 ;  /* 0x000000000e00720c */ /* 0x040fe20000706670 */
[----:B-1----:R-:W-:Y:S01]  /*23d0*/  IMAD R3, R11, UR4, RZ ;  /* 0x000000040b037c24 */ /* 0x002fe2000f8e02ff */
[----:B------:R-:W-:-:S03]  /*23e0*/  IADD3 R4, P1, R14, R4, RZ ;  /* 0x000000040e047210 */ /* 0x000fc60007f3e0ff */
[----:B------:R-:W-:-:S05]  /*23f0*/  IMAD R3, R2, UR5, R3 ;  /* 0x0000000502037c24 */ /* 0x000fca000f8e0203 */
[----:B------:R-:W-:-:S03]  /*2400*/  IADD3.X R5, R15, R5, R3, P1, !PT ;  /* 0x000000050f057210 */ /* 0x000fc60000ffe403 */
[----:B------:R-:W-:Y:S05]  /*2410*/  @P0 BRA `(.L_x_39) ;  /* 0x0000002000940947 */ /* 0x000fea0003800000 */
[----:B------:R-:W1:Y:S01]  /*2420*/  LDC.64 R76, c[0x0][0x5c8] ;  /* 0x00017200ff4c7b82 */ /* 0x000e620000000a00 */
[----:B-----5:R-:W-:Y:S01]  /*2430*/  FSETP.NEU.AND P1, PT, R58, RZ, PT ;  /* 0x000000ff3a00720b */ /* 0x020fe20003f2d000 */
[----:B------:R-:W-:Y:S01]  /*2440*/  IMAD R3, R59, -0x2, R0 ;  /* 0xfffffffe3b037824 */ /* 0x000fe200078e0200 */
[----:B------:R-:W-:Y:S01]  /*2450*/  BSSY B0, `(.L_x_39) ;  /* 0x0000221000007945 */ /* 0x000fe20003800000 */
[----:B------:R-:W-:-:S04]  /*2460*/  IMAD.WIDE R68, R19, 0x40, R60 ;  /* 0x0000004013447825 */ /* 0x000fc800078e023c */
[----:B------:R-:W-:Y:S02]  /*2470*/  IMAD.IADD R3, R3, 0x1, -R14 ;  /* 0x0000000103037824 */ /* 0x000fe400078e0a0e */
[----:B------:R-:W-:-:S03]  /*2480*/  IMAD.IADD R0, R66, 0x1, -R7 ;  /* 0x0000000142007824 */ /* 0x000fc600078e0a07 */
[----:B------:R-:W-:-:S04]  /*2490*/  ISETP.GT.AND P0, PT, R3, RZ, PT ;  /* 0x000000ff0300720c */ /* 0x000fc80003f04270 */
[----:B------:R-:W-:Y:S01]  /*24a0*/  ISETP.GT.AND P3, PT, R0, RZ, P0 ;  /* 0x000000ff0000720c */ /* 0x000fe20000764270 */
[-C--:B-1----:R-:W-:Y:S02]  /*24b0*/  IMAD R6, R69, R76.reuse, RZ ;  /* 0x0000004c45067224 */ /* 0x082fe400078e02ff */
[----:B------:R-:W-:-:S04]  /*24c0*/  IMAD.WIDE.U32 R70, R68, R76, R4 ;  /* 0x0000004c44467225 */ /* 0x000fc800078e0004 */
[----:B------:R-:W-:-:S04]  /*24d0*/  IMAD R5, R68, R77, R6 ;  /* 0x0000004d44057224 */ /* 0x000fc800078e0206 */
[----:B------:R-:W-:Y:S01]  /*24e0*/  IMAD.IADD R83, R71, 0x1, R5 ;  /* 0x0000000147537824 */ /* 0x000fe200078e0205 */
[----:B------:R-:W-:Y:S06]  /*24f0*/  @!P1 BRA `(.L_x_40) ;  /* 0x0000001400e09947 */ /* 0x000fec0003800000 */
[----:B------:R-:W1:Y:S01]  /*2500*/  LDC.64 R74, c[0x0][0x5b8] ;  /* 0x00016e00ff4a7b82 */ /* 0x000e620000000a00 */
[----:B------:R-:W-:-:S07]  /*2510*/  ULDC.64 UR4, c[0x0][0x5c0] ;  /* 0x0001700000047ab9 */ /* 0x000fce0000000a00 */
[----:B------:R-:W2:Y:S08]  /*2520*/  LDC.64 R78, c[0x0][0x5b0] ;  /* 0x00016c00ff4e7b82 */ /* 0x000eb00000000a00 */
[----:B------:R-:W0:Y:S01]  /*2530*/  LDC.64 R80, c[0x0][0x5a8] ;  /* 0x00016a00ff507b82 */ /* 0x000e220000000a00 */
[-C--:B-1----:R-:W-:Y:S02]  /*2540*/  IMAD R6, R11, R74.reuse, RZ ;  /* 0x0000004a0b067224 */ /* 0x082fe400078e02ff */
[----:B------:R-:W-:-:S04]  /*2550*/  IMAD.WIDE.U32 R4, R2, R74, R8 ;  /* 0x0000004a02047225 */ /* 0x000fc800078e0008 */
[----:B------:R-:W-:Y:S01]  /*2560*/  IMAD R71, R2, R75, R6 ;  /* 0x0000004b02477224 */ /* 0x000fe200078e0206 */
[----:B------:R-:W-:Y:S01]  /*2570*/  IADD3 R10, P1, R14, R4, RZ ;  /* 0x000000040e0a7210 */ /* 0x000fe20007f3e0ff */
[----:B--2---:R-:W-:-:S03]  /*2580*/  IMAD R4, R69, R78, RZ ;  /* 0x0000004e45047224 */ /* 0x004fc600078e02ff */
[----:B------:R-:W-:Y:S01]  /*2590*/  IADD3.X R11, R15, R5, R71, P1, !PT ;  /* 0x000000050f0b7210 */ /* 0x000fe20000ffe447 */
[C---:B------:R-:W-:Y:S02]  /*25a0*/  IMAD R75, R68.reuse, R79, R4 ;  /* 0x0000004f444b7224 */ /* 0x040fe400078e0204 */
[----:B------:R-:W-:-:S04]  /*25b0*/  IMAD.WIDE.U32 R4, R68, R78, R10 ;  /* 0x0000004e44047225 */ /* 0x000fc800078e000a */
[----:B------:R-:W-:Y:S01]  /*25c0*/  IMAD.IADD R5, R5, 0x1, R75 ;  /* 0x0000000105057824 */ /* 0x000fe200078e024b */
[----:B0-----:R-:W-:-:S04]  /*25d0*/  LEA R12, P1, R4, R80, 0x1 ;  /* 0x00000050040c7211 */ /* 0x001fc800078208ff */
[----:B------:R-:W-:-:S05]  /*25e0*/  LEA.HI.X R13, R4, R81, R5, 0x1, P1 ;  /* 0x00000051040d7211 */ /* 0x000fca00008f0c05 */
[----:B------:R0:W2:Y:S01]  /*25f0*/  @P3 LDG.E.LTC128B.U16 R19, desc[UR36][R12.64] ;  /* 0x000000240c133981 */ /* 0x0000a2000c1e1520 */
[----:B------:R-:W-:Y:S01]  /*2600*/  IMAD.WIDE.U32 R4, R68, R78, R14 ;  /* 0x0000004e44047225 */ /* 0x000fe200078e000e */
[----:B------:R-:W-:Y:S02]  /*2610*/  BSSY B1, `(.L_x_41) ;  /* 0x0000014000017945 */ /* 0x000fe40003800000 */
[----:B------:R-:W-:-:S04]  /*2620*/  IADD3 R20, P1, R8, R4, RZ ;  /* 0x0000000408147210 */ /* 0x000fc80007f3e0ff */
[----:B------:R-:W-:Y:S01]  /*2630*/  IADD3.X R21, R9, R75, R5, P1, !PT ;  /* 0x0000004b09157210 */ /* 0x000fe20000ffe405 */
[----:B0-----:R-:W-:Y:S01]  /*2640*/  IMAD.SHL.U32 R12, R78, 0x8, RZ ;  /* 0x000000084e0c7824 */ /* 0x001fe200078e00ff */
[----:B------:R-:W-:Y:S02]  /*2650*/  LEA R6, P1, R70, UR4, 0x1 ;  /* 0x0000000446067c11 */ /* 0x000fe4000f8208ff */
[----:B------:R-:W-:Y:S01]  /*2660*/  SHF.L.U64.HI R13, R78, 0x3, R79 ;  /* 0x000000034e0d7819 */ /* 0x000fe2000001024f */
[----:B------:R-:W-:-:S04]  /*2670*/  IMAD.WIDE.U32 R20, R2, R74, R20 ;  /* 0x0000004a02147225 */ /* 0x000fc800078e0014 */
[----:B------:R-:W-:Y:S01]  /*2680*/  IMAD.IADD R5, R71, 0x1, R21 ;  /* 0x0000000147057824 */ /* 0x000fe200078e0215 */
[----:B------:R-:W-:-:S04]  /*2690*/  LEA R4, P4, R20, R80, 0x1 ;  /* 0x0000005014047211 */ /* 0x000fc800078808ff */
[----:B------:R-:W-:Y:S01]  /*26a0*/  LEA.HI.X R5, R20, R81, R5, 0x1, P4 ;  /* 0x0000005114057211 */ /* 0x000fe200020f0c05 */
[----:B--2---:R-:W-:-:S05]  /*26b0*/  HADD2.F32 R7, -RZ, R19.H0_H0 ;  /* 0x20000013ff077230 */ /* 0x004fca0000004100 */
[----:B------:R-:W-:-:S04]  /*26c0*/  FMUL R7, R7, R58 ;  /* 0x0000003a07077220 */ /* 0x000fc80000400000 */
[----:B------:R-:W-:Y:S01]  /*26d0*/  FFMA R24, R24, R57, R7 ;  /* 0x0000003918187223 */ /* 0x000fe20000000007 */
[----:B------:R-:W-:Y:S02]  /*26e0*/  LEA.HI.X R7, R70, UR5, R83, 0x1, P1 ;  /* 0x0000000546077c11 */ /* 0x000fe400088f0c53 */
[----:B------:R-:W-:Y:S02]  /*26f0*/  ISETP.GT.AND P1, PT, R3, 0x1, PT ;  /* 0x000000010300780c */ /* 0x000fe40003f24270 */
[----:B------:R-:W-:Y:S02]  /*2700*/  F2FP.F16.F32.PACK_AB R24, RZ, R24 ;  /* 0x00000018ff18723e */ /* 0x000fe400000000ff */
[----:B------:R-:W-:-:S03]  /*2710*/  ISETP.GT.AND P2, PT, R0, RZ, P1 ;  /* 0x000000ff0000720c */ /* 0x000fc60000f44270 */
[----:B------:R0:W-:Y:S10]  /*2720*/  @P3 STG.E.U16 desc[UR36][R6.64], R24 ;  /* 0x0000001806003986 */ /* 0x0001f4000c101524 */
[----:B------:R-:W-:Y:S05]  /*2730*/  @!P2 BRA `(.L_x_42) ;  /* 0x000000000004a947 */ /* 0x000fea0003800000 */
[----:B------:R1:W5:Y:S02]  /*2740*/  LDG.E.LTC128B.U16 R19, desc[UR36][R4.64+0x2] ;  /* 0x0000022404137981 */ /* 0x000364000c1e1520 */
.L_x_42:
[----:B------:R-:W-:Y:S05]  /*2750*/  BSYNC B1 ;  /* 0x0000000000017941 */ /* 0x000fea0003800000 */
.L_x_41:
[----:B-----5:R-:W-:Y:S01]  /*2760*/  HADD2.F32 R21, -RZ, R19.H0_H0 ;  /* 0x20000013ff157230 */ /* 0x020fe20000004100 */
[----:B------:R-:W-:Y:S01]  /*2770*/  ISETP.GT.AND P0, PT, R0, 0x8, P0 ;  /* 0x000000080000780c */ /* 0x000fe20000704270 */
[----:B------:R-:W-:-:S04]  /*2780*/  IMAD.WIDE.U32 R68, R68, R78, R12 ;  /* 0x0000004e44447225 */ /* 0x000fc800078e000c */
[----:B------:R-:W-:Y:S01]  /*2790*/  FMUL R12, R21, R58 ;  /* 0x0000003a150c7220 */ /* 0x000fe20000400000 */
[----:B------:R-:W-:Y:S01]  /*27a0*/  IMAD.IADD R75, R75, 0x1, R69 ;  /* 0x000000014b4b7824 */ /* 0x000fe200078e0245 */
[----:B------:R-:W-:Y:S02]  /*27b0*/  IADD3 R10, P3, R10, R68, RZ ;  /* 0x000000440a0a7210 */ /* 0x000fe40007f7e0ff */
[----:B------:R-:W-:-:S03]  /*27c0*/  FFMA R25, R25, R57, R12 ;  /* 0x0000003919197223 */ /* 0x000fc6000000000c */
[----:B------:R-:W-:Y:S01]  /*27d0*/  IMAD.X R11, R75, 0x1, R11, P3 ;  /* 0x000000014b0b7824 */ /* 0x000fe200018e060b */
[C---:B------:R-:W-:Y:S02]  /*27e0*/  LEA R12, P3, R10.reuse, R80, 0x1 ;  /* 0x000000500a0c7211 */ /* 0x040fe400078608ff */
[----:B------:R-:W-:Y:S02]  /*27f0*/  F2FP.F16.F32.PACK_AB R25, RZ, R25 ;  /* 0x00000019ff19723e */ /* 0x000fe400000000ff */
[----:B------:R-:W-:-:S03]  /*2800*/  LEA.HI.X R13, R10, R81, R11, 0x1, P3 ;  /* 0x000000510a0d7211 */ /* 0x000fc600018f0c0b */
[----:B------:R2:W-:Y:S04]  /*2810*/  @P2 STG.E.U16 desc[UR36][R6.64+0x2], R25 ;  /* 0x0000021906002986 */ /* 0x0005e8000c101524 */
[----:B------:R-:W3:Y:S01]  /*2820*/  @P0 LDG.E.LTC128B.U16 R19, desc[UR36][R12.64] ;  /* 0x000000240c130981 */ /* 0x000ee2000c1e1520 */
[----:B------:R-:W-:Y:S01]  /*2830*/  IADD3 R14, P2, P3, R8, R68, R14 ;  /* 0x00000044080e7210 */ /* 0x000fe20007b5e00e */
[----:B------:R-:W-:Y:S01]  /*2840*/  BSSY B1, `(.L_x_43) ;  /* 0x0000011000017945 */ /* 0x000fe20003800000 */
[----:B------:R-:W-:Y:S02]  /*2850*/  ISETP.GT.AND P1, PT, R0, 0x8, P1 ;  /* 0x000000080000780c */ /* 0x000fe40000f24270 */
[----:B------:R-:W-:Y:S02]  /*2860*/  IADD3.X R15, R9, R75, R15, P2, P3 ;  /* 0x0000004b090f7210 */ /* 0x000fe400017e640f */
[----:B------:R-:W-:-:S02]  /*2870*/  SHF.L.U64.HI R9, R76, 0x4, R77 ;  /* 0x000000044c097819 */ /* 0x000fc4000001024d */
[----:B------:R-:W-:Y:S01]  /*2880*/  LEA R10, P2, R76, R6, 0x4 ;  /* 0x000000064c0a7211 */ /* 0x000fe200078420ff */
[----:B------:R-:W-:-:S04]  /*2890*/  IMAD.WIDE.U32 R14, R2, R74, R14 ;  /* 0x0000004a020e7225 */ /* 0x000fc800078e000e */
[----:B------:R-:W-:Y:S01]  /*28a0*/  IMAD.IADD R2, R71, 0x1, R15 ;  /* 0x0000000147027824 */ /* 0x000fe200078e020f */
[----:B------:R-:W-:Y:S01]  /*28b0*/  LEA R8, P3, R14, R80, 0x1 ;  /* 0x000000500e087211 */ /* 0x000fe200078608ff */
[----:B---3--:R-:W-:-:S05]  /*28c0*/  HADD2.F32 R11, -RZ, R19.H0_H0 ;  /* 0x20000013ff0b7230 */ /* 0x008fca0000004100 */
[----:B------:R-:W-:-:S04]  /*28d0*/  FMUL R11, R11, R58 ;  /* 0x0000003a0b0b7220 */ /* 0x000fc80000400000 */
[----:B------:R-:W-:-:S05]  /*28e0*/  FFMA R11, R26, R57, R11 ;  /* 0x000000391a0b7223 */ /* 0x000fca000000000b */
[----:B------:R-:W-:Y:S01]  /*28f0*/  F2FP.F16.F32.PACK_AB R12, RZ, R11 ;  /* 0x0000000bff0c723e */ /* 0x000fe200000000ff */
[----:B------:R-:W-:Y:S01]  /*2900*/  IMAD.X R11, R9, 0x1, R7, P2 ;  /* 0x00000001090b7824 */ /* 0x000fe200010e0607 */
[----:B------:R-:W-:-:S04]  /*2910*/  LEA.HI.X R9, R14, R81, R2, 0x1, P3 ;  /* 0x000000510e097211 */ /* 0x000fc800018f0c02 */
[----:B------:R2:W-:Y:S01]  /*2920*/  @P0 STG.E.U16 desc[UR36][R10.64], R12 ;  /* 0x0000000c0a000986 */ /* 0x0005e2000c101524 */
[----:B------:R-:W-:Y:S05]  /*2930*/  @!P1 BRA `(.L_x_44) ;  /* 0x0000000000049947 */ /* 0x000fea0003800000 */
[----:B------:R3:W5:Y:S02]  /*2940*/  LDG.E.LTC128B.U16 R19, desc[UR36][R8.64+0x2] ;  /* 0x0000022408137981 */ /* 0x000764000c1e1520 */
.L_x_44:
[----:B------:R-:W-:Y:S05]  /*2950*/  BSYNC B1 ;  /* 0x0000000000017941 */ /* 0x000fea0003800000 */
.L_x_43:
[----:B-----5:R-:W-:Y:S01]  /*2960*/  HADD2.F32 R13, -RZ, R19.H0_H0 ;  /* 0x20000013ff0d7230 */ /* 0x020fe20000004100 */
[----:B------:R-:W-:Y:S01]  /*2970*/  ISETP.GT.AND P0, PT, R3, 0x8, PT ;  /* 0x000000080300780c */ /* 0x000fe20003f04270 */
[----:B------:R-:W-:Y:S03]  /*2980*/  BSSY B1, `(.L_x_45) ;  /* 0x0000008000017945 */ /* 0x000fe60003800000 */
[----:B------:R-:W-:Y:S01]  /*2990*/  FMUL R2, R13, R58 ;  /* 0x0000003a0d027220 */ /* 0x000fe20000400000 */
[----:B------:R-:W-:-:S03]  /*29a0*/  ISETP.GT.AND P2, PT, R0, RZ, P0 ;  /* 0x000000ff0000720c */ /* 0x000fc60000744270 */
[----:B------:R-:W-:-:S05]  /*29b0*/  FFMA R2, R27, R57, R2 ;  /* 0x000000391b027223 */ /* 0x000fca0000000002 */
[----:B------:R-:W-:-:S05]  /*29c0*/  F2FP.F16.F32.PACK_AB R2, RZ, R2 ;  /* 0x00000002ff02723e */ /* 0x000fca00000000ff */
[----:B------:R4:W-:Y:S01]  /*29d0*/  @P1 STG.E.U16 desc[UR36][R10.64+0x2], R2 ;  /* 0x000002020a001986 */ /* 0x0009e2000c101524 */
[----:B------:R-:W-:Y:S05]  /*29e0*/  @!P2 BRA `(.L_x_46) ;  /* 0x000000000004a947 */ /* 0x000fea0003800000 */
[----:B------:R0:W5:Y:S02]  /*29f0*/  LDG.E.LTC128B.U16 R19, desc[UR36][R4.64+0x10] ;  /* 0x0000102404137981 */ /* 0x000164000c1e1520 */
.L_x_46:
[----:B------:R-:W-:Y:S05]  /*2a00*/  BSYNC B1 ;  /* 0x0000000000017941 */ /* 0x000fea0003800000 */
.L_x_45:
        /* <DEDUP_REMOVED lines=10> */
.L_x_48:
[----:B------:R-:W-:Y:S05]  /*2ab0*/  BSYNC B1 ;  /* 0x0000000000017941 */ /* 0x000fea0003800000 */
.L_x_47:
[----:B0----5:R-:W-:Y:S01]  /*2ac0*/  HADD2.F32 R13, -RZ, R19.H0_H0 ;  /* 0x20000013ff0d7230 */ /* 0x021fe20000004100 */
[----:B------:R-:W-:Y:S01]  /*2ad0*/  ISETP.GT.AND P0, PT, R0, 0x8, P0 ;  /* 0x000000080000780c */ /* 0x000fe20000704270 */
[----:B------:R-:W-:Y:S03]  /*2ae0*/  BSSY B1, `(.L_x_49) ;  /* 0x0000007000017945 */ /* 0x000fe60003800000 */
[----:B----4-:R-:W-:-:S04]  /*2af0*/  FMUL R2, R13, R58 ;  /* 0x0000003a0d027220 */ /* 0x010fc80000400000 */
[----:B------:R-:W-:-:S05]  /*2b00*/  FFMA R2, R29, R57, R2 ;  /* 0x000000391d027223 */ /* 0x000fca0000000002 */
[----:B------:R-:W-:-:S05]  /*2b10*/  F2FP.F16.F32.PACK_AB R2, RZ, R2 ;  /* 0x00000002ff02723e */ /* 0x000fca00000000ff */
[----:B------:R0:W-:Y:S01]  /*2b20*/  @P3 STG.E.U16 desc[UR36][R6.64+0x12], R2 ;  /* 0x0000120206003986 */ /* 0x0001e2000c101524 */
[----:B------:R-:W-:Y:S05]  /*2b30*/  @!P0 BRA `(.L_x_50) ;  /* 0x0000000000048947 */ /* 0x000fea0003800000 */
[----:B------:R4:W5:Y:S02]  /*2b40*/  LDG.E.LTC128B.U16 R19, desc[UR36][R8.64+0x10] ;  /* 0x0000102408137981 */ /* 0x000964000c1e1520 */
.L_x_50:
[----:B------:R-:W-:Y:S05]  /*2b50*/  BSYNC B1 ;  /* 0x0000000000017941 */ /* 0x000fea0003800000 */
.L_x_49:
[----:B-----5:R-:W-:Y:S01]  /*2b60*/  HADD2.F32 R13, -RZ, R19.H0_H0 ;  /* 0x20000013ff0d7230 */ /* 0x020fe20000004100 */
[----:B------:R-:W-:Y:S01]  /*2b70*/  ISETP.GT.AND P1, PT, R0, 0x8, P1 ;  /* 0x000000080000780c */ /* 0x000fe20000f24270 */
[----:B------:R-:W-:Y:S03]  /*2b80*/  BSSY B1, `(.L_x_51) ;  /* 0x0000007000017945 */ /* 0x000fe60003800000 */
[----:B------:R-:W-:-:S04]  /*2b90*/  FMUL R13, R13, R58 ;  /* 0x0000003a0d0d7220 */ /* 0x000fc80000400000 */
[----:B------:R-:W-:-:S05]  /*2ba0*/  FFMA R13, R30, R57, R13 ;  /* 0x000000391e0d7223 */ /* 0x000fca000000000d */
[----:B------:R-:W-:-:S05]  /*2bb0*/  F2FP.F16.F32.PACK_AB R13, RZ, R13 ;  /* 0x0000000dff0d723e */ /* 0x000fca00000000ff */
[----:B------:R0:W-:Y:S01]  /*2bc0*/  @P0 STG.E.U16 desc[UR36][R10.64+0x10], R13 ;  /* 0x0000100d0a000986 */ /* 0x0001e2000c101524 */
[----:B------:R-:W-:Y:S05]  /*2bd0*/  @!P1 BRA `(.L_x_52) ;  /* 0x0000000000049947 */ /* 0x000fea0003800000 */
[----:B------:R0:W5:Y:S02]  /*2be0*/  LDG.E.LTC128B.U16 R19, desc[UR36][R8.64+0x12] ;  /* 0x0000122408137981 */ /* 0x000164000c1e1520 */
.L_x_52:
[----:B------:R-:W-:Y:S05]  /*2bf0*/  BSYNC B1 ;  /* 0x0000000000017941 */ /* 0x000fea0003800000 */
.L_x_51:
[----:B0----5:R-:W-:Y:S01]  /*2c00*/  HADD2.F32 R13, -RZ, R19.H0_H0 ;  /* 0x20000013ff0d7230 */ /* 0x021fe20000004100 */
        /* <DEDUP_REMOVED lines=9> */
.L_x_54:
[----:B------:R-:W-:Y:S05]  /*2ca0*/  BSYNC B1 ;  /* 0x0000000000017941 */ /* 0x000fea0003800000 */
.L_x_53:
        /* <DEDUP_REMOVED lines=10> */
.L_x_56:
[----:B------:R-:W-:Y:S05]  /*2d50*/  BSYNC B1 ;  /* 0x0000000000017941 */ /* 0x000fea0003800000 */
.L_x_55:
[----:B0----5:R-:W-:Y:S01]  /*2d60*/  HADD2.F32 R13, -RZ, R19.H0_H0 ;  /* 0x20000013ff0d7230 */ /* 0x021fe20000004100 */
        /* <DEDUP_REMOVED lines=8> */
.L_x_58:
[----:B------:R-:W-:Y:S05]  /*2df0*/  BSYNC B1 ;  /* 0x0000000000017941 */ /* 0x000fea0003800000 */
.L_x_57:
        /* <DEDUP_REMOVED lines=9> */
.L_x_60:
[----:B------:R-:W-:Y:S05]  /*2e90*/  BSYNC B1 ;  /* 0x0000000000017941 */ /* 0x000fea0003800000 */
.L_x_59:
        /* <DEDUP_REMOVED lines=10> */
.L_x_62:
[----:B------:R-:W-:Y:S05]  /*2f40*/  BSYNC B1 ;  /* 0x0000000000017941 */ /* 0x000fea0003800000 */
.L_x_61:
        /* <DEDUP_REMOVED lines=10> */
.L_x_64:
[----:B------:R-:W-:Y:S05]  /*2ff0*/  BSYNC B1 ;  /* 0x0000000000017941 */ /* 0x000fea0003800000 */
.L_x_63:
        /* <DEDUP_REMOVED lines=9> */
.L_x_66:
[----:B------:R-:W-:Y:S05]  /*3090*/  BSYNC B1 ;  /* 0x0000000000017941 */ /* 0x000fea0003800000 */
.L_x_65:
        /* <DEDUP_REMOVED lines=9> */
.L_x_68:
[----:B------:R-:W-:Y:S05]  /*3130*/  BSYNC B1 ;  /* 0x0000000000017941 */ /* 0x000fea0003800000 */
.L_x_67:
        /* <DEDUP_REMOVED lines=10> */
.L_x_70:
[----:B------:R-:W-:Y:S05]  /*31e0*/  BSYNC B1 ;  /* 0x0000000000017941 */ /* 0x000fea0003800000 */
.L_x_69:
        /* <DEDUP_REMOVED lines=10> */
.L_x_72:
[----:B------:R-:W-:Y:S05]  /*3290*/  BSYNC B1 ;  /* 0x0000000000017941 */ /* 0x000fea0003800000 */
.L_x_71:
        /* <DEDUP_REMOVED lines=9> */
.L_x_74:
[----:B------:R-:W-:Y:S05]  /*3330*/  BSYNC B1 ;  /* 0x0000000000017941 */ /* 0x000fea0003800000 */
.L_x_73:
        /* <DEDUP_REMOVED lines=9> */
.L_x_76:
[----:B------:R-:W-:Y:S05]  /*33d0*/  BSYNC B1 ;  /* 0x0000000000017941 */ /* 0x000fea0003800000 */
.L_x_75:
        /* <DEDUP_REMOVED lines=10> */
.L_x_78:
[----:B------:R-:W-:Y:S05]  /*3480*/  BSYNC B1 ;  /* 0x0000000000017941 */ /* 0x000fea0003800000 */
.L_x_77:
        /* <DEDUP_REMOVED lines=10> */
.L_x_80:
[----:B------:R-:W-:Y:S05]  /*3530*/  BSYNC B1 ;  /* 0x0000000000017941 */ /* 0x000fea0003800000 */
.L_x_79:
        /* <DEDUP_REMOVED lines=9> */
.L_x_82:
[----:B------:R-:W-:Y:S05]  /*35d0*/  BSYNC B1 ;  /* 0x0000000000017941 */ /* 0x000fea0003800000 */
.L_x_81:
        /* <DEDUP_REMOVED lines=9> */
.L_x_84:
[----:B------:R-:W-:Y:S05]  /*3670*/  BSYNC B1 ;  /* 0x0000000000017941 */ /* 0x000fea0003800000 */
.L_x_83:
        /* <DEDUP_REMOVED lines=10> */
.L_x_86:
[----:B------:R-:W-:Y:S05]  /*3720*/  BSYNC B1 ;  /* 0x0000000000017941 */ /* 0x000fea0003800000 */
.L_x_85:
        /* <DEDUP_REMOVED lines=10> */
.L_x_88:
[----:B------:R-:W-:Y:S05]  /*37d0*/  BSYNC B1 ;  /* 0x0000000000017941 */ /* 0x000fea0003800000 */
.L_x_87:
        /* <DEDUP_REMOVED lines=9> */
.L_x_90:
[----:B------:R-:W-:Y:S05]  /*3870*/  BSYNC B1 ;  /* 0x0000000000017941 */ /* 0x000fea0003800000 */
.L_x_89:
        /* <DEDUP_REMOVED lines=9> */
.L_x_92:
[----:B------:R-:W-:Y:S05]  /*3910*/  BSYNC B1 ;  /* 0x0000000000017941 */ /* 0x000fea0003800000 */
.L_x_91:
        /* <DEDUP_REMOVED lines=10> */
.L_x_94:
[----:B------:R-:W-:Y:S05]  /*39c0*/  BSYNC B1 ;  /* 0x0000000000017941 */ /* 0x000fea0003800000 */
.L_x_93:
[----:B-----5:R-:W-:Y:S01]  /*39d0*/  HADD2.F32 R13, -RZ, R19.H0_H0 ;  /* 0x20000013ff0d7230 */ /* 0x020fe20000004100 */
[----:B------:R-:W-:Y:S01]  /*39e0*/  ISETP.GT.AND P1, PT, R3, 0x39, PT ;  /* 0x000000390300780c */ /* 0x000fe20003f24270 */
[----:B0-----:R-:W-:Y:S01]  /*39f0*/  @P2 IMAD.MOV.U32 R2, RZ, RZ, R6 ;  /* 0x000000ffff022224 */ /* 0x001fe200078e0006 */
[----:B------:R-:W-:Y:S01]  /*3a00*/  BSSY B1, `(.L_x_95) ;  /* 0x0000009000017945 */ /* 0x000fe20003800000 */
[----:B------:R-:W-:Y:S02]  /*3a10*/  @P2 IMAD.MOV.U32 R3, RZ, RZ, R7 ;  /* 0x000000ffff032224 */ /* 0x000fe400078e0007 */
[----:B------:R-:W-:Y:S01]  /*3a20*/  FMUL R13, R13, R58 ;  /* 0x0000003a0d0d7220 */ /* 0x000fe20000400000 */
[----:B------:R-:W-:-:S03]  /*3a30*/  ISETP.GT.AND P3, PT, R0, RZ, P1 ;  /* 0x000000ff0000720c */ /* 0x000fc60000f64270 */
[----:B------:R-:W-:-:S05]  /*3a40*/  FFMA R13, R52, R57, R13 ;  /* 0x00000039340d7223 */ /* 0x000fca000000000d */
[----:B------:R-:W-:-:S05]  /*3a50*/  F2FP.F16.F32.PACK_AB R13, RZ, R13 ;  /* 0x0000000dff0d723e */ /* 0x000fca00000000ff */
[----:B------:R0:W-:Y:S01]  /*3a60*/  @P2 STG.E.U16 desc[UR36][R2.64+0x70], R13 ;  /* 0x0000700d02002986 */ /* 0x0001e2000c101524 */
[----:B------:R-:W-:Y:S05]  /*3a70*/  @!P3 BRA `(.L_x_96) ;  /* 0x000000000004b947 */ /* 0x000fea0003800000 */
[----:B------:R0:W5:Y:S02]  /*3a80*/  LDG.E.LTC128B.U16 R19, desc[UR36][R4.64+0x72] ;  /* 0x0000722404137981 */ /* 0x000164000c1e1520 */
.L_x_96:
[----:B------:R-:W-:Y:S05]  /*3a90*/  BSYNC B1 ;  /* 0x0000000000017941 */ /* 0x000fea0003800000 */
.L_x_95:
        /* <DEDUP_REMOVED lines=9> */
.L_x_98:
[----:B------:R-:W-:Y:S05]  /*3b30*/  BSYNC B1 ;  /* 0x0000000000017941 */ /* 0x000fea0003800000 */
.L_x_97:
[----:B-----5:R-:W-:Y:S01]  /*3b40*/  HADD2.F32 R3, -RZ, R19.H0_H0 ;  /* 0x20000013ff037230 */ /* 0x020fe20000004100 */
[----:B------:R-:W-:Y:S01]  /*3b50*/  ISETP.GT.AND P1, PT, R0, 0x8, P1 ;  /* 0x000000080000780c */ /* 0x000fe20000f24270 */
[----:B0-----:R-:W-:Y:S01]  /*3b60*/  @P0 IMAD.MOV.U32 R2, RZ, RZ, R10 ;  /* 0x000000ffff020224 */ /* 0x001fe200078e000a */
[----:B------:R-:W-:Y:S02]  /*3b70*/  BSSY B1, `(.L_x_99) ;  /* 0x0000009000017945 */ /* 0x000fe40003800000 */
[----:B------:R-:W-:-:S04]  /*3b80*/  FMUL R3, R3, R58 ;  /* 0x0000003a03037220 */ /* 0x000fc80000400000 */
[----:B------:R-:W-:-:S05]  /*3b90*/  FFMA R3, R54, R57, R3 ;  /* 0x0000003936037223 */ /* 0x000fca0000000003 */
[----:B------:R-:W-:-:S04]  /*3ba0*/  F2FP.F16.F32.PACK_AB R3, RZ, R3 ;  /* 0x00000003ff03723e */ /* 0x000fc800000000ff */
[----:B-1----:R-:W-:Y:S01]  /*3bb0*/  PRMT R4, R3, 0x7610, R4 ;  /* 0x0000761003047816 */ /* 0x002fe20000000004 */
[----:B------:R-:W-:-:S05]  /*3bc0*/  @P0 IMAD.MOV.U32 R3, RZ, RZ, R11 ;  /* 0x000000ffff030224 */ /* 0x000fca00078e000b */
[----:B------:R0:W-:Y:S01]  /*3bd0*/  @P0 STG.E.U16 desc[UR36][R2.64+0x70], R4 ;  /* 0x0000700402000986 */ /* 0x0001e2000c101524 */
[----:B------:R-:W-:Y:S05]  /*3be0*/  @!P1 BRA `(.L_x_100) ;  /* 0x0000000000049947 */ /* 0x000fea0003800000 */
[----:B------:R1:W5:Y:S02]  /*3bf0*/  LDG.E.LTC128B.U16 R19, desc[UR36][R8.64+0x72] ;  /* 0x0000722408137981 */ /* 0x000364000c1e1520 */
.L_x_100:
[----:B------:R-:W-:Y:S05]  /*3c00*/  BSYNC B1 ;  /* 0x0000000000017941 */ /* 0x000fea0003800000 */
.L_x_99:
[----:B------:R-:W-:Y:S05]  /*3c10*/  @!P1 BRA `(.L_x_101) ;  /* 0x0000000800909947 */ /* 0x000fea0003800000 */
[----:B-----5:R-:W-:-:S05]  /*3c20*/  HADD2.F32 R19, -RZ, R19.H0_H0 ;  /* 0x20000013ff137230 */ /* 0x020fca0000004100 */
[----:B------:R-:W-:-:S04]  /*3c30*/  FMUL R0, R19, R58 ;  /* 0x0000003a13007220 */ /* 0x000fc80000400000 */
[----:B------:R-:W-:-:S05]  /*3c40*/  FFMA R0, R55, R57, R0 ;  /* 0x0000003937007223 */ /* 0x000fca0000000000 */
[----:B------:R-:W-:-:S05]  /*3c50*/  F2FP.F16.F32.PACK_AB R0, RZ, R0 ;  /* 0x00000000ff00723e */ /* 0x000fca00000000ff */
[----:B------:R0:W-:Y:S01]  /*3c60*/  STG.E.U16 desc[UR36][R10.64+0x72], R0 ;  /* 0x000072000a007986 */ /* 0x0001e2000c101524 */
[----:B------:R-:W-:Y:S05]  /*3c70*/  BRA `(.L_x_101) ;  /* 0x0000000800787947 */ /* 0x000fea0003800000 */
.L_x_40:
[----:B------:R-:W-:Y:S01]  /*3c80*/  ISETP.GT.AND P2, PT, R3, 0x1, PT ;  /* 0x000000010300780c */ /* 0x000fe20003f44270 */
[----:B------:R-:W-:Y:S01]  /*3c90*/  ULDC.64 UR4, c[0x0][0x5c0] ;  /* 0x0001700000047ab9 */ /* 0x000fe20000000a00 */
[-C--:B------:R-:W-:Y:S01]  /*3ca0*/  FMUL R24, R24, R57.reuse ;  /* 0x0000003918187220 */ /* 0x080fe20000400000 */
[-C--:B------:R-:W-:Y:S01]  /*3cb0*/  FMUL R25, R25, R57.reuse ;  /* 0x0000003919197220 */ /* 0x080fe20000400000 */
[----:B------:R-:W-:Y:S01]  /*3cc0*/  ISETP.GT.AND P1, PT, R0, RZ, P2 ;  /* 0x000000ff0000720c */ /* 0x000fe20001724270 */
[-C--:B------:R-:W-:Y:S01]  /*3cd0*/  FMUL R26, R26, R57.reuse ;  /* 0x000000391a1a7220 */ /* 0x080fe20000400000 */
[----:B------:R-:W-:Y:S01]  /*3ce0*/  LEA R4, P4, R70, UR4, 0x1 ;  /* 0x0000000446047c11 */ /* 0x000fe2000f8808ff */
[-C--:B------:R-:W-:Y:S01]  /*3cf0*/  FMUL R27, R27, R57.reuse ;  /* 0x000000391b1b7220 */ /* 0x080fe20000400000 */
[----:B------:R-:W-:Y:S01]  /*3d00*/  F2FP.F16.F32.PACK_AB R24, RZ, R24 ;  /* 0x00000018ff18723e */ /* 0x000fe200000000ff */
[-C--:B------:R-:W-:Y:S01]  /*3d10*/  FMUL R28, R28, R57.reuse ;  /* 0x000000391c1c7220 */ /* 0x080fe20000400000 */
[----:B------:R-:W-:Y:S01]  /*3d20*/  LEA.HI.X R5, R70, UR5, R83, 0x1, P4 ;  /* 0x0000000546057c11 */ /* 0x000fe2000a0f0c53 */
[----:B------:R-:W-:Y:S01]  /*3d30*/  FMUL R29, R29, R57 ;  /* 0x000000391d1d7220 */ /* 0x000fe20000400000 */
[----:B------:R-:W-:Y:S01]  /*3d40*/  F2FP.F16.F32.PACK_AB R25, RZ, R25 ;  /* 0x00000019ff19723e */ /* 0x000fe200000000ff */
[-C--:B------:R-:W-:Y:S01]  /*3d50*/  FMUL R30, R30, R57.reuse ;  /* 0x000000391e1e7220 */ /* 0x080fe20000400000 */
[----:B------:R-:W-:Y:S01]  /*3d60*/  ISETP.GT.AND P2, PT, R0, 0x8, P2 ;  /* 0x000000080000780c */ /* 0x000fe20001744270 */
[----:B------:R-:W-:Y:S01]  /*3d70*/  @P3 STG.E.U16 desc[UR36][R4.64], R24 ;  /* 0x0000001804003986 */ /* 0x000fe2000c101524 */
[C---:B------:R-:W-:Y:S01]  /*3d80*/  SHF.L.U64.HI R77, R76.reuse, 0x4, R77 ;  /* 0x000000044c4d7819 */ /* 0x040fe2000001024d */
[-C--:B------:R-:W-:Y:S01]  /*3d90*/  FMUL R31, R31, R57.reuse ;  /* 0x000000391f1f7220 */ /* 0x080fe20000400000 */
[----:B------:R-:W-:Y:S01]  /*3da0*/  LEA R6, P3, R76, R4, 0x4 ;  /* 0x000000044c067211 */ /* 0x000fe200078620ff */
[----:B------:R-:W-:Y:S01]  /*3db0*/  @P1 STG.E.U16 desc[UR36][R4.64+0x2], R25 ;  /* 0x0000021904001986 */ /* 0x000fe2000c101524 */
[----:B------:R-:W-:Y:S01]  /*3dc0*/  ISETP.GT.AND P1, PT, R0, 0x8, P0 ;  /* 0x000000080000780c */ /* 0x000fe20000724270 */
[----:B------:R-:W-:Y:S01]  /*3dd0*/  FMUL R32, R32, R57 ;  /* 0x0000003920207220 */ /* 0x000fe20000400000 */
[----:B------:R-:W-:Y:S01]  /*3de0*/  F2FP.F16.F32.PACK_AB R26, RZ, R26 ;  /* 0x0000001aff1a723e */ /* 0x000fe200000000ff */
[----:B------:R-:W-:Y:S01]  /*3df0*/  IMAD.X R7, R77, 0x1, R5, P3 ;  /* 0x000000014d077824 */ /* 0x000fe200018e0605 */
[----:B------:R-:W-:Y:S01]  /*3e00*/  F2FP.F16.F32.PACK_AB R27, RZ, R27 ;  /* 0x0000001bff1b723e */ /* 0x000fe200000000ff */
[-C--:B------:R-:W-:Y:S01]  /*3e10*/  FMUL R33, R33, R57.reuse ;  /* 0x0000003921217220 */ /* 0x080fe20000400000 */
[----:B------:R-:W-:Y:S01]  /*3e20*/  ISETP.GT.AND P0, PT, R3, 0x8, PT ;  /* 0x000000080300780c */ /* 0x000fe20003f04270 */
[-C--:B------:R-:W-:Y:S01]  /*3e30*/  FMUL R34, R34, R57.reuse ;  /* 0x0000003922227220 */ /* 0x080fe20000400000 */
[----:B------:R-:W-:Y:S01]  /*3e40*/  F2FP.F16.F32.PACK_AB R28, RZ, R28 ;  /* 0x0000001cff1c723e */ /* 0x000fe200000000ff */
[-C--:B------:R-:W-:Y:S01]  /*3e50*/  FMUL R35, R35, R57.reuse ;  /* 0x0000003923237220 */ /* 0x080fe20000400000 */
[----:B------:R-:W-:Y:S01]  /*3e60*/  ISETP.GT.AND P4, PT, R0, RZ, P0 ;  /* 0x000000ff0000720c */ /* 0x000fe20000784270 */
[----:B------:R-:W-:Y:S01]  /*3e70*/  FMUL R36, R36, R57 ;  /* 0x0000003924247220 */ /* 0x000fe20000400000 */
[----:B------:R-:W-:Y:S01]  /*3e80*/  F2FP.F16.F32.PACK_AB R29, RZ, R29 ;  /* 0x0000001dff1d723e */ /* 0x000fe200000000ff */
[----:B------:R-:W-:Y:S01]  /*3e90*/  @P1 STG.E.U16 desc[UR36][R6.64], R26 ;  /* 0x0000001a06001986 */ /* 0x000fe2000c101524 */
[----:B------:R-:W-:Y:S01]  /*3ea0*/  ISETP.GT.AND P1, PT, R0, 0x8, P0 ;  /* 0x000000080000780c */ /* 0x000fe20000724270 */
[-C--:B------:R-:W-:Y:S01]  /*3eb0*/  FMUL R37, R37, R57.reuse ;  /* 0x0000003925257220 */ /* 0x080fe20000400000 */
[C---:B------:R-:W-:Y:S01]  /*3ec0*/  ISETP.GT.AND P0, PT, R3.reuse, 0x10, PT ;  /* 0x000000100300780c */ /* 0x040fe20003f04270 */
[----:B------:R-:W-:Y:S01]  /*3ed0*/  @P2 STG.E.U16 desc[UR36][R6.64+0x2], R27 ;  /* 0x0000021b06002986 */ /* 0x000fe2000c101524 */
[----:B------:R-:W-:Y:S01]  /*3ee0*/  ISETP.GT.AND P2, PT, R3, 0x9, PT ;  /* 0x000000090300780c */ /* 0x000fe20003f44270 */
[-C--:B------:R-:W-:Y:S01]  /*3ef0*/  FMUL R38, R38, R57.reuse ;  /* 0x0000003926267220 */ /* 0x080fe20000400000 */
[----:B------:R-:W-:Y:S01]  /*3f00*/  F2FP.F16.F32.PACK_AB R30, RZ, R30 ;  /* 0x0000001eff1e723e */ /* 0x000fe200000000ff */
[-C--:B------:R-:W-:Y:S01]  /*3f10*/  FMUL R39, R39, R57.reuse ;  /* 0x0000003927277220 */ /* 0x080fe20000400000 */
[C---:B------:R-:W-:Y:S01]  /*3f20*/  ISETP.GT.AND P3, PT, R0.reuse, RZ, P2 ;  /* 0x000000ff0000720c */ /* 0x040fe20001764270 */
[----:B------:R-:W-:Y:S01]  /*3f30*/  @P4 STG.E.U16 desc[UR36][R4.64+0x10], R28 ;  /* 0x0000101c04004986 */ /* 0x000fe2000c101524 */
[----:B------:R-:W-:Y:S01]  /*3f40*/  ISETP.GT.AND P2, PT, R0, 0x8, P2 ;  /* 0x000000080000780c */ /* 0x000fe20001744270 */
[----:B------:R-:W-:Y:S01]  /*3f50*/  FMUL R40, R40, R57 ;  /* 0x0000003928287220 */ /* 0x000fe20000400000 */
[----:B------:R-:W-:Y:S01]  /*3f60*/  F2FP.F16.F32.PACK_AB R31, RZ, R31 ;  /* 0x0000001fff1f723e */ /* 0x000fe200000000ff */
[-C--:B------:R-:W-:Y:S01]  /*3f70*/  FMUL R41, R41, R57.reuse ;  /* 0x0000003929297220 */ /* 0x080fe20000400000 */
[----:B------:R-:W-:Y:S01]  /*3f80*/  ISETP.GT.AND P4, PT, R0, RZ, P0 ;  /* 0x000000ff0000720c */ /* 0x000fe20000784270 */
[-C--:B------:R-:W-:Y:S01]  /*3f90*/  FMUL R42, R42, R57.reuse ;  /* 0x000000392a2a7220 */ /* 0x080fe20000400000 */
[----:B------:R-:W-:Y:S01]  /*3fa0*/  F2FP.F16.F32.PACK_AB R32, RZ, R32 ;  /* 0x00000020ff20723e */ /* 0x000fe200000000ff */
[----:B------:R-:W-:Y:S01]  /*3fb0*/  FMUL R43, R43, R57 ;  /* 0x000000392b2b7220 */ /* 0x000fe20000400000 */
[----:B------:R-:W-:Y:S01]  /*3fc0*/  F2FP.F16.F32.PACK_AB R33, RZ, R33 ;  /* 0x00000021ff21723e */ /* 0x000fe200000000ff */
[-C--:B------:R-:W-:Y:S01]  /*3fd0*/  FMUL R44, R44, R57.reuse ;  /* 0x000000392c2c7220 */ /* 0x080fe20000400000 */
[----:B------:R-:W-:Y:S01]  /*3fe0*/  F2FP.F16.F32.PACK_AB R34, RZ, R34 ;  /* 0x00000022ff22723e */ /* 0x000fe200000000ff */
[----:B------:R-:W-:Y:S01]  /*3ff0*/  @P3 STG.E.U16 desc[UR36][R4.64+0x12], R29 ;  /* 0x0000121d04003986 */ /* 0x000fe2000c101524 */
[----:B------:R-:W-:Y:S01]  /*4000*/  ISETP.GT.AND P3, PT, R3, 0x11, PT ;  /* 0x000000110300780c */ /* 0x000fe20003f64270 */
[----:B------:R-:W-:Y:S01]  /*4010*/  FMUL R45, R45, R57 ;  /* 0x000000392d2d7220 */ /* 0x000fe20000400000 */
[----:B------:R-:W-:Y:S01]  /*4020*/  F2FP.F16.F32.PACK_AB R35, RZ, R35 ;  /* 0x00000023ff23723e */ /* 0x000fe200000000ff */
[----:B------:R-:W-:Y:S01]  /*4030*/  @P1 STG.E.U16 desc[UR36][R6.64+0x10], R30 ;  /* 0x0000101e06001986 */ /* 0x000fe2000c101524 */
[----:B------:R-:W-:Y:S01]  /*4040*/  ISETP.GT.AND P1, PT, R0, 0x8, P0 ;  /* 0x000000080000780c */ /* 0x000fe20000724270 */
[-C--:B------:R-:W-:Y:S01]  /*4050*/  FMUL R46, R46, R57.reuse ;  /* 0x000000392e2e7220 */ /* 0x080fe20000400000 */
[----:B------:R-:W-:Y:S01]  /*4060*/  ISETP.GT.AND P0, PT, R3, 0x18, PT ;  /* 0x000000180300780c */ /* 0x000fe20003f04270 */
[----:B------:R-:W-:Y:S01]  /*4070*/  @P2 STG.E.U16 desc[UR36][R6.64+0x12], R31 ;  /* 0x0000121f06002986 */ /* 0x000fe2000c101524 */
[C---:B------:R-:W-:Y:S01]  /*4080*/  ISETP.GT.AND P2, PT, R0.reuse, RZ, P3 ;  /* 0x000000ff0000720c */ /* 0x040fe20001f44270 */
[-C--:B------:R-:W-:Y:S01]  /*4090*/  FMUL R47, R47, R57.reuse ;  /* 0x000000392f2f7220 */ /* 0x080fe20000400000 */
[C---:B------:R-:W-:Y:S01]  /*40a0*/  ISETP.GT.AND P3, PT, R0.reuse, 0x8, P3 ;  /* 0x000000080000780c */ /* 0x040fe20001f64270 */
[----:B------:R-:W-:Y:S01]  /*40b0*/  @P4 STG.E.U16 desc[UR36][R4.64+0x20], R32 ;  /* 0x0000202004004986 */ /* 0x000fe2000c101524 */
[----:B------:R-:W-:Y:S01]  /*40c0*/  ISETP.GT.AND P4, PT, R0, RZ, P0 ;  /* 0x000000ff0000720c */ /* 0x000fe20000784270 */
[-C--:B------:R-:W-:Y:S01]  /*40d0*/  FMUL R48, R48, R57.reuse ;  /* 0x0000003930307220 */ /* 0x080fe20000400000 */
[----:B------:R-:W-:Y:S01]  /*40e0*/  F2FP.F16.F32.PACK_AB R36, RZ, R36 ;  /* 0x00000024ff24723e */ /* 0x000fe200000000ff */
[----:B------:R-:W-:Y:S01]  /*40f0*/  FMUL R49, R49, R57 ;  /* 0x0000003931317220 */ /* 0x000fe20000400000 */
[----:B------:R-:W-:Y:S01]  /*4100*/  F2FP.F16.F32.PACK_AB R37, RZ, R37 ;  /* 0x00000025ff25723e */ /* 0x000fe200000000ff */
[-C--:B------:R-:W-:Y:S01]  /*4110*/  FMUL R50, R50, R57.reuse ;  /* 0x0000003932327220 */ /* 0x080fe20000400000 */
[----:B------:R-:W-:Y:S01]  /*4120*/  F2FP.F16.F32.PACK_AB R38, RZ, R38 ;  /* 0x00000026ff26723e */ /* 0x000fe200000000ff */
[----:B------:R-:W-:Y:S01]  /*4130*/  FMUL R51, R51, R57 ;  /* 0x0000003933337220 */ /* 0x000fe20000400000 */
[----:B------:R-:W-:Y:S01]  /*4140*/  F2FP.F16.F32.PACK_AB R39, RZ, R39 ;  /* 0x00000027ff27723e */ /* 0x000fe200000000ff */
[----:B------:R-:W-:Y:S01]  /*4150*/  @P2 STG.E.U16 desc[UR36][R4.64+0x22], R33 ;  /* 0x0000222104002986 */ /* 0x000fe2000c101524 */
[----:B------:R-:W-:Y:S01]  /*4160*/  F2FP.F16.F32.PACK_AB R40, RZ, R40 ;  /* 0x00000028ff28723e */ /* 0x000fe200000000ff */
        /* <DEDUP_REMOVED lines=10> */
[----:B------:R-:W-:Y:S01]  /*4210*/  @P4 STG.E.U16 desc[UR36][R4.64+0x30], R36 ;  /* 0x0000302404004986 */ /* 0x000fe2000c101524 */
[C---:B------:R-:W-:Y:S01]  /*4220*/  ISETP.GT.AND P2, PT, R0.reuse, RZ, P3 ;  /* 0x000000ff0000720c */ /* 0x040fe20001f44270 */
[----:B------:R-:W-:Y:S01]  /*4230*/  FMUL R55, R55, R57 ;  /* 0x0000003937377220 */ /* 0x000fe20000400000 */
[----:B------:R-:W-:-:S02]  /*4240*/  ISETP.GT.AND P4, PT, R0, 0x8, P3 ;  /* 0x000000080000780c */ /* 0x000fc40001f84270 */
[C---:B------:R-:W-:Y:S02]  /*4250*/  ISETP.GT.AND P3, PT, R0.reuse, RZ, P0 ;  /* 0x000000ff0000720c */ /* 0x040fe40000764270 */
[----:B------:R-:W-:Y:S02]  /*4260*/  ISETP.GT.AND P0, PT, R0, 0x8, P0 ;  /* 0x000000080000780c */ /* 0x000fe40000704270 */
[----:B------:R-:W-:Y:S02]  /*4270*/  F2FP.F16.F32.PACK_AB R43, RZ, R43 ;  /* 0x0000002bff2b723e */ /* 0x000fe400000000ff */
[----:B------:R-:W-:Y:S02]  /*4280*/  F2FP.F16.F32.PACK_AB R44, RZ, R44 ;  /* 0x0000002cff2c723e */ /* 0x000fe400000000ff */
[----:B------:R-:W-:Y:S01]  /*4290*/  F2FP.F16.F32.PACK_AB R45, RZ, R45 ;  /* 0x0000002dff2d723e */ /* 0x000fe200000000ff */
[----:B------:R-:W-:Y:S01]  /*42a0*/  @P2 STG.E.U16 desc[UR36][R4.64+0x32], R37 ;  /* 0x0000322504002986 */ /* 0x000fe2000c101524 */
[----:B------:R-:W-:-:S02]  /*42b0*/  F2FP.F16.F32.PACK_AB R46, RZ, R46 ;  /* 0x0000002eff2e723e */ /* 0x000fc400000000ff */
[----:B------:R-:W-:Y:S01]  /*42c0*/  F2FP.F16.F32.PACK_AB R47, RZ, R47 ;  /* 0x0000002fff2f723e */ /* 0x000fe200000000ff */
[----:B------:R-:W-:Y:S01]  /*42d0*/  @P1 STG.E.U16 desc[UR36][R6.64+0x30], R38 ;  /* 0x0000302606001986 */ /* 0x000fe2000c101524 */
[C---:B------:R-:W-:Y:S02]  /*42e0*/  ISETP.GT.AND P1, PT, R3.reuse, 0x28, PT ;  /* 0x000000280300780c */ /* 0x040fe40003f24270 */
[----:B------:R-:W-:Y:S01]  /*42f0*/  F2FP.F16.F32.PACK_AB R48, RZ, R48 ;  /* 0x00000030ff30723e */ /* 0x000fe200000000ff */
[----:B------:R-:W-:Y:S01]  /*4300*/  @P4 STG.E.U16 desc[UR36][R6.64+0x32], R39 ;  /* 0x0000322706004986 */ /* 0x000fe2000c101524 */
[----:B------:R-:W-:Y:S02]  /*4310*/  ISETP.GT.AND P4, PT, R3, 0x21, PT ;  /* 0x000000210300780c */ /* 0x000fe40003f84270 */
[----:B------:R-:W-:Y:S01]  /*4320*/  F2FP.F16.F32.PACK_AB R49, RZ, R49 ;  /* 0x00000031ff31723e */ /* 0x000fe200000000ff */
[----:B------:R-:W-:Y:S01]  /*4330*/  @P3 STG.E.U16 desc[UR36][R4.64+0x40], R40 ;  /* 0x0000402804003986 */ /* 0x000fe2000c101524 */
[----:B------:R-:W-:-:S02]  /*4340*/  ISETP.GT.AND P2, PT, R0, RZ, P4 ;  /* 0x000000ff0000720c */ /* 0x000fc40002744270 */
[C---:B------:R-:W-:Y:S02]  /*4350*/  ISETP.GT.AND P4, PT, R0.reuse, 0x8, P4 ;  /* 0x000000080000780c */ /* 0x040fe40002784270 */
        /* <DEDUP_REMOVED lines=12> */
[C---:B------:R-:W-:Y:S02]  /*4420*/  ISETP.GT.AND P2, PT, R0.reuse, RZ, P0 ;  /* 0x000000ff0000720c */ /* 0x040fe40000744270 */
[----:B------:R-:W-:Y:S01]  /*4430*/  ISETP.GT.AND P0, PT, R0, 0x8, P0 ;  /* 0x000000080000780c */ /* 0x000fe20000704270 */
[----:B------:R-:W-:Y:S01]  /*4440*/  @P3 STG.E.U16 desc[UR36][R4.64+0x50], R44 ;  /* 0x0000502c04003986 */ /* 0x000fe2000c101524 */
[----:B------:R-:W-:-:S04]  /*4450*/  ISETP.GT.AND P3, PT, R3, 0x30, PT ;  /* 0x000000300300780c */ /* 0x000fc80003f64270 */
[C---:B------:R-:W-:Y:S02]  /*4460*/  ISETP.GT.AND P4, PT, R0.reuse, RZ, P3 ;  /* 0x000000ff0000720c */ /* 0x040fe40001f84270 */
[----:B------:R-:W-:-:S03]  /*4470*/  ISETP.GT.AND P3, PT, R0, 0x8, P3 ;  /* 0x000000080000780c */ /* 0x000fc60001f64270 */
[----:B------:R-:W-:Y:S01]  /*4480*/  @P2 STG.E.U16 desc[UR36][R4.64+0x52], R45 ;  /* 0x0000522d04002986 */ /* 0x000fe2000c101524 */
[----:B------:R-:W-:-:S03]  /*4490*/  ISETP.GT.AND P2, PT, R3, 0x39, PT ;  /* 0x000000390300780c */ /* 0x000fc60003f44270 */
[----:B------:R-:W-:Y:S01]  /*44a0*/  @P1 STG.E.U16 desc[UR36][R6.64+0x50], R46 ;  /* 0x0000502e06001986 */ /* 0x000fe2000c101524 */
[----:B------:R-:W-:-:S03]  /*44b0*/  ISETP.GT.AND P1, PT, R3, 0x38, PT ;  /* 0x000000380300780c */ /* 0x000fc60003f24270 */
[----:B------:R-:W-:Y:S01]  /*44c0*/  @P0 STG.E.U16 desc[UR36][R6.64+0x52], R47 ;  /* 0x0000522f06000986 */ /* 0x000fe2000c101524 */
[----:B------:R-:W-:-:S03]  /*44d0*/  ISETP.GT.AND P0, PT, R3, 0x31, PT ;  /* 0x000000310300780c */ /* 0x000fc60003f04270 */
[----:B------:R-:W-:Y:S01]  /*44e0*/  @P4 STG.E.U16 desc[UR36][R4.64+0x60], R48 ;  /* 0x0000603004004986 */ /* 0x000fe2000c101524 */
[C---:B------:R-:W-:Y:S02]  /*44f0*/  ISETP.GT.AND P4, PT, R0.reuse, RZ, P0 ;  /* 0x000000ff0000720c */ /* 0x040fe40000784270 */
[----:B------:R-:W-:-:S11]  /*4500*/  ISETP.GT.AND P0, PT, R0, 0x8, P0 ;  /* 0x000000080000780c */ /* 0x000fd60000704270 */
[----:B------:R-:W-:Y:S02]  /*4510*/  @P4 IMAD.MOV.U32 R2, RZ, RZ, R4 ;  /* 0x000000ffff024224 */ /* 0x000fe400078e0004 */
[----:B------:R-:W-:-:S05]  /*4520*/  @P4 IMAD.MOV.U32 R3, RZ, RZ, R5 ;  /* 0x000000ffff034224 */ /* 0x000fca00078e0005 */
[----:B------:R1:W-:Y:S01]  /*4530*/  @P4 STG.E.U16 desc[UR36][R2.64+0x62], R49 ;  /* 0x0000623102004986 */ /* 0x0003e2000c101524 */
[C---:B------:R-:W-:Y:S02]  /*4540*/  ISETP.GT.AND P4, PT, R0.reuse, RZ, P2 ;  /* 0x000000ff0000720c */ /* 0x040fe40001784270 */
[----:B------:R-:W-:Y:S01]  /*4550*/  ISETP.GT.AND P2, PT, R0, 0x8, P2 ;  /* 0x000000080000780c */ /* 0x000fe20001744270 */
[----:B-1----:R-:W-:Y:S02]  /*4560*/  @P3 IMAD.MOV.U32 R2, RZ, RZ, R6 ;  /* 0x000000ffff023224 */ /* 0x002fe400078e0006 */
[----:B------:R-:W-:-:S05]  /*4570*/  @P3 IMAD.MOV.U32 R3, RZ, RZ, R7 ;  /* 0x000000ffff033224 */ /* 0x000fca00078e0007 */
[----:B------:R1:W-:Y:S01]  /*4580*/  @P3 STG.E.U16 desc[UR36][R2.64+0x60], R50 ;  /* 0x0000603202003986 */ /* 0x0003e2000c101524 */
[C---:B------:R-:W-:Y:S02]  /*4590*/  ISETP.GT.AND P3, PT, R0.reuse, RZ, P1 ;  /* 0x000000ff0000720c */ /* 0x040fe40000f64270 */
[----:B------:R-:W-:Y:S01]  /*45a0*/  ISETP.GT.AND P1, PT, R0, 0x8, P1 ;  /* 0x000000080000780c */ /* 0x000fe20000f24270 */
[----:B-1----:R-:W-:Y:S02]  /*45b0*/  @P0 IMAD.MOV.U32 R2, RZ, RZ, R6 ;  /* 0x000000ffff020224 */ /* 0x002fe400078e0006 */
[----:B------:R-:W-:-:S05]  /*45c0*/  @P0 IMAD.MOV.U32 R3, RZ, RZ, R7 ;  /* 0x000000ffff030224 */ /* 0x000fca00078e0007 */
[----:B------:R1:W-:Y:S03]  /*45d0*/  @P0 STG.E.U16 desc[UR36][R2.64+0x62], R51 ;  /* 0x0000623302000986 */ /* 0x0003e6000c101524 */
[----:B-1----:R-:W-:Y:S02]  /*45e0*/  @P3 IMAD.MOV.U32 R2, RZ, RZ, R4 ;  /* 0x000000ffff023224 */ /* 0x002fe400078e0004 */
[----:B------:R-:W-:-:S05]  /*45f0*/  @P3 IMAD.MOV.U32 R3, RZ, RZ, R5 ;  /* 0x000000ffff033224 */ /* 0x000fca00078e0005 */
[----:B------:R1:W-:Y:S04]  /*4600*/  @P3 STG.E.U16 desc[UR36][R2.64+0x70], R52 ;  /* 0x0000703402003986 */ /* 0x0003e8000c101524 */
[----:B------:R2:W-:Y:S01]  /*4610*/  @P4 STG.E.U16 desc[UR36][R4.64+0x72], R53 ;  /* 0x0000723504004986 */ /* 0x0005e2000c101524 */
[----:B-1----:R-:W-:Y:S02]  /*4620*/  @P1 IMAD.MOV.U32 R2, RZ, RZ, R6 ;  /* 0x000000ffff021224 */ /* 0x002fe400078e0006 */
[----:B------:R-:W-:-:S05]  /*4630*/  @P1 IMAD.MOV.U32 R3, RZ, RZ, R7 ;  /* 0x000000ffff031224 */ /* 0x000fca00078e0007 */
[----:B------:R2:W-:Y:S04]  /*4640*/  @P1 STG.E.U16 desc[UR36][R2.64+0x70], R54 ;  /* 0x0000703602001986 */ /* 0x0005e8000c101524 */
[----:B------:R2:W-:Y:S02]  /*4650*/  @P2 STG.E.U16 desc[UR36][R6.64+0x72], R55 ;  /* 0x0000723706002986 */ /* 0x0005e4000c101524 */
.L_x_101:
[----:B------:R-:W-:Y:S05]  /*4660*/  BSYNC B0 ;  /* 0x0000000000007941 */ /* 0x000fea0003800000 */
.L_x_39:
[----:B0-2---:R-:W2:Y:S01]  /*4670*/  LDL.64 R2, [R1] ;  /* 0x0000000001027983 */ /* 0x005ea20000100a00 */
[----:B------:R-:W-:Y:S01]  /*4680*/  ULDC.64 UR4, c[0x0][0x650] ;  /* 0x0001940000047ab9 */ /* 0x000fe20000000a00 */
[----:B------:R0:W-:Y:S01]  /*4690*/  SYNCS.ARRIVE.TRANS64.A1T0 RZ, [R65+UR47], RZ ;  /* 0x000000ff41ff79a7 */ /* 0x0001e2000810002f */
[----:B------:R-:W-:Y:S01]  /*46a0*/  PRMT R0, RZ, 0x7610, R0 ;  /* 0x00007610ff007816 */ /* 0x000fe20000000000 */
[----:B-----5:R-:W-:Y:S02]  /*46b0*/  IMAD.MOV.U32 R19, RZ, RZ, -0x1 ;  /* 0xffffffffff137424 */ /* 0x020fe400078e00ff */
[----:B------:R-:W-:Y:S01]  /*46c0*/  IMAD.MOV.U32 R22, RZ, RZ, -0x1 ;  /* 0xffffffffff167424 */ /* 0x000fe200078e00ff */
[----:B--2---:R-:W-:-:S04]  /*46d0*/  LEA R18, P0, R2, R18, 0x1 ;  /* 0x0000001202127211 */ /* 0x004fc800078008ff */
[----:B------:R-:W-:Y:S01]  /*46e0*/  LEA.HI.X R17, R2, R17, R23, 0x1, P0 ;  /* 0x0000001102117211 */ /* 0x000fe200000f0c17 */
[----:B------:R-:W-:Y:S01]  /*46f0*/  IMAD.MOV.U32 R2, RZ, RZ, -0x1 ;  /* 0xffffffffff027424 */ /* 0x000fe200078e00ff */
[----:B------:R-:W-:-:S04]  /*4700*/  ISETP.GE.U32.AND P0, PT, R18, UR4, PT ;  /* 0x0000000412007c0c */ /* 0x000fc8000bf06070 */
[----:B------:R-:W-:-:S13]  /*4710*/  ISETP.GE.U32.AND.EX P0, PT, R17, UR5, PT, P0 ;  /* 0x0000000511007c0c */ /* 0x000fda000bf06100 */
[----:B0-----:R-:W-:Y:S05]  /*4720*/  @P0 BRA `(.L_x_102) ;  /* 0x0000000400700947 */ /* 0x001fea0003800000 */
[----:B------:R-:W0:Y:S01]  /*4730*/  S2R R10, SR_CTAID.X ;  /* 0x00000000000a7919 */ /* 0x000e220000002500 */
[----:B-1-34-:R-:W1:Y:S01]  /*4740*/  LDC.64 R8, c[0x0][0x628] ;  /* 0x00018a00ff087b82 */ /* 0x01ae620000000a00 */
[----:B------:R-:W-:Y:S01]  /*4750*/  ULDC UR4, c[0x0][0x150] ;  /* 0x0000540000047ab9 */ /* 0x000fe20000000800 */
[----:B------:R-:W-:Y:S01]  /*4760*/  IMAD.MOV.U32 R6, RZ, RZ, R18 ;  /* 0x000000ffff067224 */ /* 0x000fe200078e0012 */
[----:B------:R-:W2:Y:S01]  /*4770*/  S2R R20, SR_CTAID.Y ;  /* 0x0000000000147919 */ /* 0x000ea20000002600 */
[----:B------:R-:W-:-:S04]  /*4780*/  IMAD.MOV.U32 R7, RZ, RZ, R17 ;  /* 0x000000ffff077224 */ /* 0x000fc800078e0011 */
[----:B------:R-:W3:Y:S08]  /*4790*/  LDC R15, c[0x0][0x144] ;  /* 0x00005100ff0f7b82 */ /* 0x000ef00000000800 */
[----:B------:R-:W4:Y:S08]  /*47a0*/  LDC R0, c[0x0][0x630] ;  /* 0x00018c00ff007b82 */ /* 0x000f300000000800 */
[----:B------:R-:W2:Y:S01]  /*47b0*/  LDC.64 R12, c[0x0][0x620] ;  /* 0x00018800ff0c7b82 */ /* 0x000ea20000000a00 */
[----:B-1----:R-:W-:-:S04]  /*47c0*/  ISETP.NE.U32.AND P0, PT, R8, RZ, PT ;  /* 0x000000ff0800720c */ /* 0x002fc80003f05070 */
[----:B------:R-:W-:Y:S02]  /*47d0*/  ISETP.NE.AND.EX P0, PT, R9, RZ, PT, P0 ;  /* 0x000000ff0900720c */ /* 0x000fe40003f05300 */
[----:B0-----:R-:W-:-:S05]  /*47e0*/  I2FP.F32.U32 R2, R10 ;  /* 0x0000000a00027245 */ /* 0x001fca0000201000 */
[----:B------:R-:W-:-:S04]  /*47f0*/  FMUL R2, R2, UR4 ;  /* 0x0000000402027c20 */ /* 0x000fc80008400000 */
[----:B------:R0:W1:Y:S02]  /*4800*/  F2I.U32.TRUNC.NTZ R14, R2 ;  /* 0x00000002000e7305 */ /* 0x000064000020f000 */
[----:B---34-:R-:W-:Y:S05]  /*4810*/  @!P0 BRA `(.L_x_103) ;  /* 0x0000000000288947 */ /* 0x018fea0003800000 */
[----:B------:R-:W3:Y:S02]  /*4820*/  LDC R3, c[0x0][0x634] ;  /* 0x00018d00ff037b82 */ /* 0x000ee40000000800 */
[----:B---3--:R-:W-:-:S05]  /*4830*/  IADD3 R7, P0, R18, R3, RZ ;  /* 0x0000000312077210 */ /* 0x008fca0007f1e0ff */
[----:B------:R-:W-:-:S04]  /*4840*/  IMAD.X R11, RZ, RZ, R17, P0 ;  /* 0x000000ffff0b7224 */ /* 0x000fc800000e0611 */
[----:B0-----:R-:W-:-:S04]  /*4850*/  IMAD.WIDE.U32 R2, R11, R8, RZ ;  /* 0x000000080b027225 */ /* 0x001fc800078e00ff */
[----:B------:R-:W-:-:S04]  /*4860*/  IMAD.WIDE.U32 R4, P0, R7, R9, R2 ;  /* 0x0000000907047225 */ /* 0x000fc80007800002 */
[----:B------:R-:W-:-:S04]  /*4870*/  IMAD.WIDE.U32 R2, R7, R8, RZ ;  /* 0x0000000807027225 */ /* 0x000fc800078e00ff */
[----:B------:R-:W-:Y:S01]  /*4880*/  IMAD.X R7, RZ, RZ, RZ, P0 ;  /* 0x000000ffff077224 */ /* 0x000fe200000e06ff */
[----:B------:R-:W-:Y:S01]  /*4890*/  IADD3 RZ, P0, R3, R4, RZ ;  /* 0x0000000403ff7210 */ /* 0x000fe20007f1e0ff */
[----:B------:R-:W-:-:S04]  /*48a0*/  IMAD.MOV.U32 R6, RZ, RZ, R5 ;  /* 0x000000ffff067224 */ /* 0x000fc800078e0005 */
[----:B------:R-:W-:-:S08]  /*48b0*/  IMAD.WIDE.U32.X R6, R11, R9, R6, P0 ;  /* 0x000000090b067225 */ /* 0x000fd000000e0406 */
.L_x_103:
[----:B------:R-:W3:Y:S01]  /*48c0*/  LDC.64 R26, c[0x0][0x640] ;  /* 0x00019000ff1a7b82 */ /* 0x000ee20000000a00 */
[-C--:B------:R-:W-:Y:S01]  /*48d0*/  SHF.R.U64 R11, R6, R0.reuse, R7 ;  /* 0x00000000060b7219 */ /* 0x080fe20000001207 */
[----:B------:R-:W-:Y:S01]  /*48e0*/  IMAD.MOV.U32 R19, RZ, RZ, R17 ;  /* 0x000000ffff137224 */ /* 0x000fe200078e0011 */
[----:B------:R-:W-:Y:S01]  /*48f0*/  SHF.R.U32.HI R0, RZ, R0, R7 ;  /* 0x00000000ff007219 */ /* 0x000fe20000011607 */
[----:B-1----:R-:W-:Y:S01]  /*4900*/  IMAD.MOV R14, RZ, RZ, -R14 ;  /* 0x000000ffff0e7224 */ /* 0x002fe200078e0a0e */
[----:B------:R-:W-:Y:S01]  /*4910*/  IADD3 R5, P0, RZ, -R11, RZ ;  /* 0x8000000bff057210 */ /* 0x000fe20007f1e0ff */
[----:B------:R-:W-:Y:S01]  /*4920*/  ULDC UR4, c[0x0][0x154] ;  /* 0x0000550000047ab9 */ /* 0x000fe20000000800 */
[----:B------:R-:W-:Y:S01]  /*4930*/  IMAD.MOV.U32 R7, RZ, RZ, 0x1 ;  /* 0x00000001ff077424 */ /* 0x000fe200078e00ff */
[----:B------:R-:W1:Y:S01]  /*4940*/  LDC R4, c[0x0][0x618] ;  /* 0x00018600ff047b82 */ /* 0x000e620000000800 */
[----:B------:R-:W-:Y:S02]  /*4950*/  IMAD R22, R15, R14, R10 ;  /* 0x0000000e0f167224 */ /* 0x000fe400078e020a */
[----:B------:R-:W-:-:S04]  /*4960*/  IMAD.X R3, RZ, RZ, ~R0, P0 ;  /* 0x000000ffff037224 */ /* 0x000fc800000e0e00 */
[-C--:B--2---:R-:W-:Y:S01]  /*4970*/  IMAD R0, R3, R12.reuse, RZ ;  /* 0x0000000c03007224 */ /* 0x084fe200078e02ff */
[----:B------:R-:W2:Y:S01]  /*4980*/  LDC R6, c[0x0][0x608] ;  /* 0x00018200ff067b82 */ /* 0x000ea20000000800 */
[----:B0-----:R-:W-:-:S04]  /*4990*/  IMAD.WIDE.U32 R2, R5, R12, R18 ;  /* 0x0000000c05027225 */ /* 0x001fc800078e0012 */
[----:B------:R-:W-:Y:S01]  /*49a0*/  IMAD R5, R5, R13, R0 ;  /* 0x0000000d05057224 */ /* 0x000fe200078e0200 */
[----:B------:R-:W-:Y:S02]  /*49b0*/  I2FP.F32.U32 R0, R20 ;  /* 0x0000001400007245 */ /* 0x000fe40000201000 */
[----:B------:R-:W0:Y:S01]  /*49c0*/  LDC R24, c[0x0][0x658] ;  /* 0x00019600ff187b82 */ /* 0x000e220000000800 */
[----:B------:R-:W-:Y:S01]  /*49d0*/  IMAD.IADD R3, R3, 0x1, R5 ;  /* 0x0000000103037824 */ /* 0x000fe200078e0205 */
[----:B---3--:R-:W-:Y:S01]  /*49e0*/  ISETP.NE.U32.AND P0, PT, R26, RZ, PT ;  /* 0x000000ff1a00720c */ /* 0x008fe20003f05070 */
[----:B------:R-:W-:Y:S01]  /*49f0*/  FMUL R0, R0, UR4 ;  /* 0x0000000400007c20 */ /* 0x000fe20008400000 */
[----:B------:R-:W-:Y:S02]  /*4a00*/  IMAD.MOV.U32 R5, RZ, RZ, -0x1 ;  /* 0xffffffffff057424 */ /* 0x000fe400078e00ff */
[----:B------:R-:W-:Y:S01]  /*4a10*/  ISETP.NE.AND.EX P0, PT, R27, RZ, PT, P0 ;  /* 0x000000ff1b00720c */ /* 0x000fe20003f05300 */
[----:B------:R3:W4:Y:S01]  /*4a20*/  F2I.U32.TRUNC.NTZ R12, R0 ;  /* 0x00000000000c7305 */ /* 0x000722000020f000 */
[----:B------:R-:W3:Y:S01]  /*4a30*/  LDC R15, c[0x0][0x148] ;  /* 0x00005200ff0f7b82 */ /* 0x000ee20000000800 */
[----:B-1----:R-:W-:-:S02]  /*4a40*/  SHF.R.U64 R10, R2, R4, R3 ;  /* 0x00000004020a7219 */ /* 0x002fc40000001203 */
[----:B------:R-:W-:-:S05]  /*4a50*/  SHF.R.U32.HI R3, RZ, R4, R3 ;  /* 0x00000004ff037219 */ /* 0x000fca0000011603 */
[----:B------:R-:W1:Y:S01]  /*4a60*/  LDC R14, c[0x0][0x600] ;  /* 0x00018000ff0e7b82 */ /* 0x000e620000000800 */
[-CC-:B--2---:R-:W-:Y:S02]  /*4a70*/  SHF.R.U64 R8, R10, R6.reuse, R3.reuse ;  /* 0x000000060a087219 */ /* 0x184fe40000001203 */
[----:B------:R-:W-:-:S05]  /*4a80*/  SHF.R.U32.HI R3, RZ, R6, R3 ;  /* 0x00000006ff037219 */ /* 0x000fca0000011603 */
[----:B------:R-:W2:Y:S01]  /*4a90*/  LDC R21, c[0x0][0x648] ;  /* 0x00019200ff157b82 */ /* 0x000ea20000000800 */
[-CC-:B0-----:R-:W-:Y:S02]  /*4aa0*/  SHF.R.U64 R13, R8, R24.reuse, R3.reuse ;  /* 0x00000018080d7219 */ /* 0x181fe40000001203 */
[-C--:B------:R-:W-:Y:S02]  /*4ab0*/  SHF.L.U32 R5, R5, R24.reuse, RZ ;  /* 0x0000001805057219 */ /* 0x080fe400000006ff */
[-C--:B------:R-:W-:Y:S01]  /*4ac0*/  SHF.R.U32.HI R3, RZ, R24.reuse, R3 ;  /* 0x00000018ff037219 */ /* 0x080fe20000011603 */
[----:B------:R-:W-:Y:S01]  /*4ad0*/  IMAD.MOV.U32 R2, RZ, RZ, R13 ;  /* 0x000000ffff027224 */ /* 0x000fe200078e000d */
[----:B------:R-:W-:Y:S01]  /*4ae0*/  SHF.L.U32 R24, R7, R24, RZ ;  /* 0x0000001807187219 */ /* 0x000fe200000006ff */
[----:B------:R-:W0:Y:S01]  /*4af0*/  LDC R25, c[0x0][0x638] ;  /* 0x00018e00ff197b82 */ /* 0x000e220000000800 */
[----:B------:R-:W-:-:S07]  /*4b00*/  LOP3.LUT R19, RZ, R5, RZ, 0x33, !PT ;  /* 0x00000005ff137212 */ /* 0x000fce00078e33ff */
[----:B------:R-:W0:Y:S01]  /*4b10*/  LDC R28, c[0x0][0x610] ;  /* 0x00018400ff1c7b82 */ /* 0x000e220000000800 */
[----:B----4-:R-:W-:Y:S05]  /*4b20*/  @!P0 BRA `(.L_x_104) ;  /* 0x0000000000288947 */ /* 0x010fea0003800000 */
[----:B---3--:R-:W3:Y:S02]  /*4b30*/  LDC R0, c[0x0][0x64c] ;  /* 0x00019300ff007b82 */ /* 0x008ee40000000800 */
        /* <DEDUP_REMOVED lines=9> */
.L_x_104:
[----:B------:R-:W4:Y:S01]  /*4bd0*/  LDC R4, c[0x0][0x65c] ;  /* 0x00019700ff047b82 */ /* 0x000f220000000800 */
[----:B--23--:R-:W-:Y:S01]  /*4be0*/  SHF.R.U64 R0, R2, R21, R3 ;  /* 0x0000001502007219 */ /* 0x00cfe20000001203 */
[----:B-1----:R-:W-:Y:S01]  /*4bf0*/  VIADD R3, R14, 0xffffffff ;  /* 0xffffffff0e037836 */ /* 0x002fe20000000000 */
[----:B------:R-:W-:Y:S01]  /*4c00*/  LOP3.LUT R19, R8, R19, RZ, 0xc0, !PT ;  /* 0x0000001308137212 */ /* 0x000fe200078ec0ff */
[----:B------:R-:W-:Y:S02]  /*4c10*/  IMAD.MOV R12, RZ, RZ, -R12 ;  /* 0x000000ffff0c7224 */ /* 0x000fe400078e0a0c */
[----:B------:R-:W-:Y:S01]  /*4c20*/  IMAD.MOV R2, RZ, RZ, -R0 ;  /* 0x000000ffff027224 */ /* 0x000fe200078e0a00 */
[----:B------:R-:W-:Y:S01]  /*4c30*/  LOP3.LUT R3, R10, R3, RZ, 0xc0, !PT ;  /* 0x000000030a037212 */ /* 0x000fe200078ec0ff */
[----:B------:R-:W-:Y:S02]  /*4c40*/  IMAD R19, R24, R0, R19 ;  /* 0x0000000018137224 */ /* 0x000fe400078e0213 */
[----:B0-----:R-:W-:-:S04]  /*4c50*/  IMAD R0, R2, R25, R13 ;  /* 0x0000001902007224 */ /* 0x001fc800078e020d */
[----:B------:R-:W-:Y:S01]  /*4c60*/  IMAD R2, R0, R14, R3 ;  /* 0x0000000e00027224 */ /* 0x000fe200078e0203 */
[----:B----4-:R-:W-:Y:S01]  /*4c70*/  ISETP.NE.AND P0, PT, R4, 0x1, PT ;  /* 0x000000010400780c */ /* 0x010fe20003f05270 */
[----:B------:R-:W-:-:S05]  /*4c80*/  IMAD.MOV.U32 R4, RZ, RZ, 0x1 ;  /* 0x00000001ff047424 */ /* 0x000fca00078e00ff */
[----:B------:R-:W-:-:S07]  /*4c90*/  PRMT R0, R4, 0x7610, R0 ;  /* 0x0000761004007816 */ /* 0x000fce0000000000 */
[----:B------:R-:W-:-:S04]  /*4ca0*/  @P0 IMAD R22, R15, R12, R20 ;  /* 0x0000000c0f160224 */ /* 0x000fc800078e0214 */
[----:B------:R-:W-:-:S05]  /*4cb0*/  IMAD R19, R19, R28, R22 ;  /* 0x0000001c13137224 */ /* 0x000fca00078e0216 */
[----:B------:R-:W-:Y:S02]  /*4cc0*/  SEL R22, R2, R19, !P0 ;  /* 0x0000001302167207 */ /* 0x000fe40004000000 */
[----:B------:R-:W-:Y:S01]  /*4cd0*/  SEL R19, R19, R2, !P0 ;  /* 0x0000000213137207 */ /* 0x000fe20004000000 */
[----:B------:R-:W-:-:S07]  /*4ce0*/  IMAD.MOV.U32 R2, RZ, RZ, R11 ;  /* 0x000000ffff027224 */ /* 0x000fce00078e000b */
.L_x_102:
[----:B------:R-:W-:Y:S02]  /*4cf0*/  LOP3.LUT P0, RZ, R0, 0xff, RZ, 0xc0, !PT ;  /* 0x000000ff00ff7812 */ /* 0x000fe4000780c0ff */
[----:B------:R-:W-:-:S11]  /*4d00*/  LOP3.LUT R73, R73, 0x1, RZ, 0x3c, !PT ;  /* 0x0000000149497812 */ /* 0x000fd600078e3cff */
[----:B------:R-:W-:Y:S05]  /*4d10*/  @P0 BRA `(.L_x_105) ;  /* 0xffffffc800c00947 */ /* 0x000fea000383ffff */
[----:B------:R-:W-:Y:S05]  /*4d20*/  EXIT ;  /* 0x000000000000794d */ /* 0x000fea0003800000 */
.L_x_18:
[----:B------:R-:W-:-:S08]  /*4d30*/  ISETP.NE.AND P0, PT, R5, RZ, PT ;  /* 0x000000ff0500720c */ /* 0x000fd00003f05270 */
[----:B0-2---:R-:W0:-:S00]  /*4d40*/  USETMAXREG.DEALLOC.CTAPOOL 0x28 ;  /* 0x00000028000079c8 */ /* 0x005e0000080e0500 */
[----:B------:R-:W-:Y:S05]  /*4d50*/  @P0 EXIT ;  /* 0x000000000000094d */ /* 0x000fea0003800000 */
[----:B0-----:R-:W-:Y:S01]  /*4d60*/  LOP3.LUT P0, RZ, R8, 0xff, RZ, 0xc0, !PT ;  /* 0x000000ff08ff7812 */ /* 0x001fe2000780c0ff */
[----:B------:R-:W-:Y:S02]  /*4d70*/  IMAD.MOV.U32 R0, RZ, RZ, 0x1 ;  /* 0x00000001ff007424 */ /* 0x000fe400078e00ff */
[----:B------:R-:W-:-:S10]  /*4d80*/  IMAD.MOV.U32 R8, RZ, RZ, RZ ;  /* 0x000000ffff087224 */ /* 0x000fd400078e00ff */
[----:B------:R-:W-:Y:S05]  /*4d90*/  @!P0 BRA `(.L_x_106) ;  /* 0x0000000c003c8947 */ /* 0x000fea0003800000 */
[----:B------:R-:W0:Y:S01]  /*4da0*/  S2UR UR8, SR_CgaCtaId ;  /* 0x00000000000879c3 */ /* 0x000e220000008800 */
[----:B------:R-:W-:Y:S01]  /*4db0*/  LOP3.LUT P0, RZ, R4, 0x1f, RZ, 0xc0, !PT ;  /* 0x0000001f04ff7812 */ /* 0x000fe2000780c0ff */
[----:B------:R-:W-:Y:S01]  /*4dc0*/  ULDC UR5, c[0x0][0x658] ;  /* 0x0001960000057ab9 */ /* 0x000fe20000000800 */
[----:B------:R-:W-:Y:S01]  /*4dd0*/  UMOV UR6, 0xffffffff ;  /* 0xffffffff00067882 */ /* 0x000fe20000000000 */
[----:B------:R-:W-:Y:S01]  /*4de0*/  BSSY B0, `(.L_x_106) ;  /* 0x00000ca000007945 */ /* 0x000fe20003800000 */
[----:B------:R-:W-:Y:S01]  /*4df0*/  USHF.L.U32 UR6, UR6, UR5, URZ ;  /* 0x0000000506067299 */ /* 0x000fe2000800063f */
[C---:B------:R-:W-:Y:S01]  /*4e00*/  ISETP.NE.AND P2, PT, R3.reuse, RZ, PT ;  /* 0x000000ff0300720c */ /* 0x040fe20003f45270 */
[----:B------:R-:W-:Y:S01]  /*4e10*/  IMAD.MOV.U32 R9, RZ, RZ, 0x1 ;  /* 0x00000001ff097424 */ /* 0x000fe200078e00ff */
[----:B------:R-:W-:Y:S01]  /*4e20*/  ISETP.NE.OR P0, PT, R3, RZ, !P0 ;  /* 0x000000ff0300720c */ /* 0x000fe20004705670 */
[----:B------:R-:W-:Y:S01]  /*4e30*/  IMAD.MOV.U32 R0, RZ, RZ, 0x1 ;  /* 0x00000001ff007424 */ /* 0x000fe200078e00ff */
[----:B------:R-:W-:Y:S01]  /*4e40*/  LOP3.LUT R6, R16, 0x2, RZ, 0xfc, !PT ;  /* 0x0000000210067812 */ /* 0x000fe200078efcff */
[----:B------:R-:W-:Y:S01]  /*4e50*/  IMAD.MOV.U32 R8, RZ, RZ, RZ ;  /* 0x000000ffff087224 */ /* 0x000fe200078e00ff */
[----:B------:R-:W-:Y:S01]  /*4e60*/  ULDC UR4, c[0x0][0x600] ;  /* 0x0001800000047ab9 */ /* 0x000fe20000000800 */
[----:B------:R-:W-:Y:S01]  /*4e70*/  UMOV UR7, 0x1 ;  /* 0x0000000100077882 */ /* 0x000fe20000000000 */
[----:B------:R-:W-:-:S02]  /*4e80*/  UIADD3 UR22, UR40, 0x1, URZ ;  /* 0x0000000128167890 */ /* 0x000fc4000fffe03f */
[----:B------:R-:W-:Y:S02]  /*4e90*/  UIADD3 UR15, UR4, -0x1, URZ ;  /* 0xffffffff040f7890 */ /* 0x000fe4000fffe03f */
[----:B------:R-:W-:Y:S02]  /*4ea0*/  USHF.L.U32 UR17, UR7, UR5, URZ ;  /* 0x0000000507117299 */ /* 0x000fe4000800063f */
[----:B------:R-:W-:Y:S01]  /*4eb0*/  ULOP3.LUT UR16, URZ, UR6, URZ, 0x33, !UPT ;  /* 0x000000063f107292 */ /* 0x000fe2000f8e333f */
[----:B------:R-:W-:Y:S01]  /*4ec0*/  ULDC.64 UR20, c[0x0][0x198] ;  /* 0x0000660000147ab9 */ /* 0x000fe20000000a00 */
[----:B0-----:R-:W-:-:S10]  /*4ed0*/  IMAD.U32 R7, RZ, RZ, UR8 ;  /* 0x00000008ff077e24 */ /* 0x001fd4000f8e00ff */
.L_x_118:
[----:B------:R-:W-:-:S03]  /*4ee0*/  UMOV UR4, 0xffffffff ;  /* 0xffffffff00047882 */ /* 0x000fc60000000000 */
[----:B------:R-:W-:Y:S05]  /*4ef0*/  BRA.DIV UR4, `(.L_x_107) ;  /* 0x0000001604607947 */ /* 0x000fea000b800000 */
[----:B------:R-:W-:-:S13]  /*4f00*/  ELECT P6, URZ, PT ;  /* 0x00000000003f782f */ /* 0x000fda00038c0000 */
.L_x_141:
[----:B------:R-:W0:Y:S01]  /*4f10*/  LDC R3, c[0x0][0x28c] ;  /* 0x0000a300ff037b82 */ /* 0x000e220000000800 */
[----:B------:R-:W-:Y:S01]  /*4f20*/  BSSY B1, `(.L_x_108) ;  /* 0x000003c000017945 */ /* 0x000fe20003800000 */
[----:B0-----:R-:W-:-:S13]  /*4f30*/  ISETP.LT.OR P6, PT, R3, 0x1, !P6 ;  /* 0x000000010300780c */ /* 0x001fda00077c1670 */
[----:B------:R-:W-:Y:S05]  /*4f40*/  @P6 BRA `(.L_x_109) ;  /* 0x0000000000e46947 */ /* 0x000fea0003800000 */
[----:B------:R-:W-:Y:S02]  /*4f50*/  IMAD R7, R19, 0x2, R7 ;  /* 0x0000000213077824 */ /* 0x000fe400078e0207 */
[----:B------:R-:W-:Y:S02]  /*4f60*/  IMAD.SHL.U32 R22, R22, 0x40, RZ ;  /* 0x0000004016167824 */ /* 0x000fe400078e00ff */
[----:B------:R-:W-:Y:S02]  /*4f70*/  IMAD.MOV.U32 R14, RZ, RZ, RZ ;  /* 0x000000ffff0e7224 */ /* 0x000fe400078e00ff */
[----:B------:R-:W-:Y:S02]  /*4f80*/  IMAD.U32 R15, RZ, RZ, UR22 ;  /* 0x00000016ff0f7e24 */ /* 0x000fe4000f8e00ff */
[----:B------:R-:W-:Y:S02]  /*4f90*/  IMAD.MOV.U32 R3, RZ, RZ, R0 ;  /* 0x000000ffff037224 */ /* 0x000fe400078e0000 */
[----:B------:R-:W-:-:S02]  /*4fa0*/  IMAD.MOV.U32 R4, RZ, RZ, R8 ;  /* 0x000000ffff047224 */ /* 0x000fc400078e0008 */
[----:B------:R-:W-:-:S07]  /*4fb0*/  IMAD.SHL.U32 R11, R7, 0x20, RZ ;  /* 0x00000020070b7824 */ /* 0x000fce00078e00ff */
.L_x_113:
[----:B------:R-:W0:Y:S01]  /*4fc0*/  S2UR UR4, SR_CgaCtaId ;  /* 0x00000000000479c3 */ /* 0x000e220000008800 */
[----:B------:R-:W-:Y:S02]  /*4fd0*/  MOV R10, 0x400 ;  /* 0x00000400000a7802 */ /* 0x000fe40000000f00 */
[----:B------:R-:W-:Y:S01]  /*4fe0*/  SHF.L.U32 R5, R3, 0x1f, RZ ;  /* 0x0000001f03057819 */ /* 0x000fe200000006ff */
[----:B0-----:R-:W-:-:S05]  /*4ff0*/  IMAD.U32 R7, RZ, RZ, UR4 ;  /* 0x00000004ff077e24 */ /* 0x001fca000f8e00ff */
[----:B------:R-:W-:Y:S02]  /*5000*/  LEA R13, R7, R10, 0x18 ;  /* 0x0000000a070d7211 */ /* 0x000fe400078ec0ff */
[----:B------:R-:W0:Y:S03]  /*5010*/  @!P2 LDC R10, c[0x0][0x500] ;  /* 0x00014000ff0aab82 */ /* 0x000e260000000800 */
[----:B------:R-:W-:-:S04]  /*5020*/  IMAD R12, R4, 0x8, R13 ;  /* 0x00000008040c7824 */ /* 0x000fc800078e020d */
[----:B------:R-:W1:Y:S02]  /*5030*/  SYNCS.PHASECHK.TRANS64.TRYWAIT P1, [R12+URZ+0x70], R5 ;  /* 0x000070050c0075a7 */ /* 0x000e64000802017f */
[----:B-1----:R-:W-:Y:S05]  /*5040*/  @!P1 BRA `(.L_x_110) ;  /* 0x00000014002c9947 */ /* 0x002fea0003800000 */
.L_x_142:
[----:B-1----:R-:W-:Y:S01]  /*5050*/  PRMT R5, R6, 0x9910, RZ ;  /* 0x0000991006057816 */ /* 0x002fe200000000ff */
[----:B0-----:R0:W-:Y:S03]  /*5060*/  @!P2 SYNCS.ARRIVE.TRANS64 RZ, [R12+URZ], R10 ;  /* 0x0000000a0cffa9a7 */ /* 0x0011e6000800003f */
[----:B------:R-:W-:-:S13]  /*5070*/  ISETP.NE.AND P1, PT, R5, 0x2, PT ;  /* 0x000000020500780c */ /* 0x000fda0003f25270 */
[----:B0-----:R-:W-:Y:S05]  /*5080*/  @P1 BRA `(.L_x_111) ;  /* 0x0000000000041947 */ /* 0x001fea0003800000 */
[----:B------:R-:W-:Y:S01]  /*5090*/  BPT.TRAP 0x1 ;  /* 0x000000040000795c */ /* 0x000fe20000300000 */
.L_x_111:
[----:B------:R-:W-:Y:S05]  /*50a0*/  @P0 BRA `(.L_x_112) ;  /* 0x0000000000040947 */ /* 0x000fea0003800000 */
[----:B------:R-:W-:Y:S01]  /*50b0*/  BPT.TRAP 0x1 ;  /* 0x000000040000795c */ /* 0x000fe20000300000 */
.L_x_112:
[----:B------:R-:W-:Y:S01]  /*50c0*/  IMAD R5, R4, 0x2, R7 ;  /* 0x0000000204057824 */ /* 0x000fe200078e0207 */
[----:B------:R-:W-:Y:S01]  /*50d0*/  R2UR UR9, R12 ;  /* 0x000000000c0972ca */ /* 0x000fe200000e0000 */
[----:B------:R-:W-:Y:S01]  /*50e0*/  VIADD R15, R15, 0xffffffff ;  /* 0xffffffff0f0f7836 */ /* 0x000fe20000000000 */
[----:B------:R-:W-:Y:S01]  /*50f0*/  UIADD3 UR4, UP0, UR20, 0xf0, URZ ;  /* 0x000000f014047890 */ /* 0x000fe2000ff1e03f */
[----:B------:R-:W-:Y:S01]  /*5100*/  IMAD.SHL.U32 R5, R5, 0x800, RZ ;  /* 0x0000080005057824 */ /* 0x000fe200078e00ff */
[----:B------:R-:W-:Y:S01]  /*5110*/  R2UR UR11, R11 ;  /* 0x000000000b0b72ca */ /* 0x000fe200000e0000 */
[----:B------:R-:W-:Y:S01]  /*5120*/  UIADD3 UR24, UP1, UR20, 0x1f0, URZ ;  /* 0x000001f014187890 */ /* 0x000fe2000ff3e03f */
[----:B------:R-:W-:Y:S01]  /*5130*/  R2UR UR10, R14 ;  /* 0x000000000e0a72ca */ /* 0x000fe200000e0000 */
[--C-:B------:R-:W-:Y:S01]  /*5140*/  IMAD R5, R5, 0x2, R13.reuse ;  /* 0x0000000205057824 */ /* 0x100fe200078e020d */
[----:B------:R-:W-:Y:S01]  /*5150*/  R2UR UR12, R2 ;  /* 0x00000000020c72ca */ /* 0x000fe200000e0000 */
[----:B------:R-:W-:Y:S01]  /*5160*/  IMAD R13, R4, 0x2000, R13 ;  /* 0x00002000040d7824 */ /* 0x000fe200078e020d */
[----:B------:R-:W-:Y:S01]  /*5170*/  R2UR UR18, R22 ;  /* 0x00000000161272ca */ /* 0x000fe200000e0000 */
[----:B------:R-:W-:Y:S01]  /*5180*/  VIADD R4, R4, 0x1 ;  /* 0x0000000104047836 */ /* 0x000fe20000000000 */
[----:B------:R-:W-:Y:S01]  /*5190*/  R2UR UR5, R5 ;  /* 0x00000000050572ca */ /* 0x000fe200000e0000 */
[----:B------:R-:W-:Y:S01]  /*51a0*/  UIADD3.X UR25, URZ, UR21, URZ, UP1, !UPT ;  /* 0x000000153f197290 */ /* 0x000fe20008ffe43f */
[----:B------:R-:W-:Y:S01]  /*51b0*/  R2UR UR8, R13 ;  /* 0x000000000d0872ca */ /* 0x000fe200000e0000 */
[----:B------:R-:W-:Y:S01]  /*51c0*/  UMOV UR19, 0x30000 ;  /* 0x0003000000137882 */ /* 0x000fe20000000000 */
[----:B------:R-:W-:Y:S01]  /*51d0*/  ISETP.GT.AND P3, PT, R15, 0x1, PT ;  /* 0x000000010f00780c */ /* 0x000fe20003f64270 */
[----:B------:R-:W-:Y:S01]  /*51e0*/  UMOV UR6, 0x0 ;  /* 0x0000000000067882 */ /* 0x000fe20000000000 */
[----:B------:R-:W-:Y:S01]  /*51f0*/  UMOV UR7, 0x10000000 ;  /* 0x1000000000077882 */ /* 0x000fe20000000000 */
[----:B------:R-:W-:Y:S01]  /*5200*/  ISETP.NE.AND P1, PT, R4, 0xe, PT ;  /* 0x0000000e0400780c */ /* 0x000fe20003f25270 */
[----:B------:R-:W-:-:S03]  /*5210*/  VIADD R14, R14, 0x40 ;  /* 0x000000400e0e7836 */ /* 0x000fc60000000000 */
[----:B------:R-:W-:Y:S02]  /*5220*/  SEL R10, RZ, 0x1, P1 ;  /* 0x00000001ff0a7807 */ /* 0x000fe40000800000 */
[----:B------:R-:W-:Y:S01]  /*5230*/  UIADD3 UR13, UR5, 0x200, URZ ;  /* 0x00000200050d7890 */ /* 0x000fe2000fffe03f */
[----:B------:R-:W-:Y:S01]  /*5240*/  SEL R4, R4, RZ, P1 ;  /* 0x000000ff04047207 */ /* 0x000fe20000800000 */
[----:B------:R-:W-:Y:S01]  /*5250*/  UIADD3.X UR5, URZ, UR21, URZ, UP0, !UPT ;  /* 0x000000153f057290 */ /* 0x000fe200087fe43f */
[----:B------:R-:W-:Y:S01]  /*5260*/  LOP3.LUT R3, R3, R10, RZ, 0x3c, !PT ;  /* 0x0000000a03037212 */ /* 0x000fe200078e3cff */
[----:B------:R-:W-:-:S03]  /*5270*/  UIADD3 UR14, UR8, 0x1c200, URZ ;  /* 0x0001c200080e7890 */ /* 0x000fc6000fffe03f */
[----:B------:R-:W-:-:S04]  /*5280*/  UMOV UR8, UR13 ;  /* 0x0000000d00087c82 */ /* 0x000fc80008000000 */
[----:B------:R0:W-:Y:S02]  /*5290*/  UTMALDG.3D.MULTICAST [UR8], [UR4], UR19, desc[UR6] ;  /* 0x00000608040073b4 */ /* 0x0001e40008011813 */
[----:B0-----:R-:W-:Y:S01]  /*52a0*/  UMOV UR8, UR14 ;  /* 0x0000000e00087c82 */ /* 0x001fe20008000000 */
[----:B------:R-:W-:Y:S02]  /*52b0*/  UMOV UR11, UR18 ;  /* 0x00000012000b7c82 */ /* 0x000fe40008000000 */
[----:B------:R0:W-:Y:S02]  /*52c0*/  UTMALDG.3D [UR8], [UR24], desc[UR6] ;  /* 0x00000608180075b4 */ /* 0x0001e40008011000 */
[----:B0-----:R-:W-:Y:S05]  /*52d0*/  @P3 BRA `(.L_x_113) ;  /* 0xfffffffc00383947 */ /* 0x001fea000383ffff */
.L_x_109:
[----:B------:R-:W-:Y:S05]  /*52e0*/  BSYNC B1 ;  /* 0x0000000000017941 */ /* 0x000fea0003800000 */
.L_x_108:
[----:B------:R-:W2:Y:S01]  /*52f0*/  LDL.64 R12, [R1] ;  /* 0x00000000010c7983 */ /* 0x000ea20000100a00 */
[----:B------:R-:W-:Y:S01]  /*5300*/  LOP3.LUT P4, RZ, R9, 0xff, RZ, 0xc0, !PT ;  /* 0x000000ff09ff7812 */ /* 0x000fe2000788c0ff */
[----:B------:R-:W-:Y:S01]  /*5310*/  VIADD R8, R8, UR40 ;  /* 0x0000002808087c36 */ /* 0x000fe20008000000 */
[----:B------:R-:W-:Y:S01]  /*5320*/  ULDC.64 UR4, c[0x0][0x650] ;  /* 0x0001940000047ab9 */ /* 0x000fe20000000a00 */
[----:B------:R-:W-:Y:S01]  /*5330*/  IMAD.U32 R5, RZ, RZ, UR40 ;  /* 0x00000028ff057e24 */ /* 0x000fe2000f8e00ff */
[----:B------:R-:W-:Y:S01]  /*5340*/  UISETP.GE.U32.AND UP0, UPT, UR40, 0xe, UPT ;  /* 0x0000000e2800788c */ /* 0x000fe2000bf06070 */
[----:B------:R-:W-:Y:S01]  /*5350*/  BSSY B1, `(.L_x_114) ;  /* 0x0000070000017945 */ /* 0x000fe20003800000 */
[----:B------:R-:W-:Y:S01]  /*5360*/  SHF.R.U32.HI R2, RZ, 0x1, R8 ;  /* 0x00000001ff027819 */ /* 0x000fe20000011608 */
[----:B------:R-:W-:Y:S01]  /*5370*/  IMAD.MOV.U32 R19, RZ, RZ, -0x1 ;  /* 0xffffffffff137424 */ /* 0x000fe200078e00ff */
[----:B------:R-:W-:Y:S01]  /*5380*/  ISETP.GT.U32.AND P1, PT, R8, 0xd, PT ;  /* 0x0000000d0800780c */ /* 0x000fe20003f24070 */
[----:B------:R-:W-:Y:S01]  /*5390*/  IMAD.MOV.U32 R22, RZ, RZ, -0x1 ;  /* 0xffffffffff167424 */ /* 0x000fe200078e00ff */
[----:B------:R-:W-:Y:S01]  /*53a0*/  PLOP3.LUT P3, PT, PT, PT, UP0, 0x80, 0x0 ;  /* 0x000000000000781c */ /* 0x000fe20003f6f008 */
[----:B------:R-:W-:Y:S01]  /*53b0*/  IMAD.WIDE.U32 R2, R2, -0x6db6db6d, RZ ;  /* 0x9249249302027825 */ /* 0x000fe200078e00ff */
[----:B------:R-:W-:Y:S01]  /*53c0*/  ISETP.LT.U32.AND P1, PT, R5, 0xe, P1 ;  /* 0x0000000e0500780c */ /* 0x000fe20000f21070 */
[----:B------:R-:W0:Y:S01]  /*53d0*/  @P4 S2R R7, SR_CgaCtaId ;  /* 0x0000000000074919 */ /* 0x000e220000008800 */
[----:B------:R-:W-:Y:S01]  /*53e0*/  @P4 MOV R4, 0x400 ;  /* 0x0000040000044802 */ /* 0x000fe20000000f00 */
[----:B------:R-:W-:Y:S01]  /*53f0*/  IMAD.MOV.U32 R2, RZ, RZ, -0x1 ;  /* 0xffffffffff027424 */ /* 0x000fe200078e00ff */
[----:B------:R-:W-:-:S02]  /*5400*/  SHF.R.U32.HI R5, RZ, 0x2, R3 ;  /* 0x00000002ff057819 */ /* 0x000fc40000011603 */
[----:B------:R-:W-:Y:S02]  /*5410*/  SEL R3, RZ, 0x1, !P1 ;  /* 0x00000001ff037807 */ /* 0x000fe40004800000 */
[----:B------:R-:W-:Y:S01]  /*5420*/  PRMT R9, RZ, 0x7610, R9 ;  /* 0x00007610ff097816 */ /* 0x000fe20000000009 */
[----:B------:R-:W-:Y:S01]  /*5430*/  IMAD R8, R5, -0xe, R8 ;  /* 0xfffffff205087824 */ /* 0x000fe200078e0208 */
[----:B------:R-:W-:Y:S02]  /*5440*/  LOP3.LUT R0, R0, R3, RZ, 0x3c, !PT ;  /* 0x0000000300007212 */ /* 0x000fe400078e3cff */
[----:B------:R-:W-:Y:S02]  /*5450*/  PRMT R3, RZ, 0x7610, R3 ;  /* 0x00007610ff037816 */ /* 0x000fe40000000003 */
[----:B------:R-:W-:Y:S02]  /*5460*/  @P3 LOP3.LUT R0, R0, 0x1, R5, 0x78, !PT ;  /* 0x0000000100003812 */ /* 0x000fe400078e7805 */
[----:B0-----:R-:W-:-:S04]  /*5470*/  @P4 LEA R4, R7, R4, 0x18 ;  /* 0x0000000407044211 */ /* 0x001fc800078ec0ff */
[----:B------:R0:W-:Y:S01]  /*5480*/  @P4 SYNCS.ARRIVE.TRANS64.A1T0 RZ, [R4+URZ+0x118], RZ ;  /* 0x000118ff04ff49a7 */ /* 0x0001e2000810003f */
[----:B--2---:R-:W-:-:S04]  /*5490*/  IADD3 R18, P4, R18, R12, RZ ;  /* 0x0000000c12127210 */ /* 0x004fc80007f9e0ff */
[----:B------:R-:W-:Y:S01]  /*54a0*/  ISETP.GE.U32.AND P1, PT, R18, UR4, PT ;  /* 0x0000000412007c0c */ /* 0x000fe2000bf26070 */
[----:B------:R-:W-:-:S05]  /*54b0*/  IMAD.X R17, R17, 0x1, R23, P4 ;  /* 0x0000000111117824 */ /* 0x000fca00020e0617 */
[----:B------:R-:W-:-:S13]  /*54c0*/  ISETP.GE.U32.AND.EX P1, PT, R17, UR5, PT, P1 ;  /* 0x0000000511007c0c */ /* 0x000fda000bf26110 */
[----:B0-----:R-:W-:Y:S05]  /*54d0*/  @P1 BRA `(.L_x_115) ;  /* 0x00000004005c1947 */ /* 0x001fea0003800000 */
[----:B------:R-:W0:Y:S01]  /*54e0*/  S2R R12, SR_CTAID.X ;  /* 0x00000000000c7919 */ /* 0x000e220000002500 */
[----:B------:R-:W-:Y:S01]  /*54f0*/  ULDC.64 UR4, c[0x0][0x628] ;  /* 0x00018a0000047ab9 */ /* 0x000fe20000000a00 */
[----:B------:R-:W1:Y:S01]  /*5500*/  LDC R13, c[0x0][0x144] ;  /* 0x00005100ff0d7b82 */ /* 0x000e620000000800 */
[----:B------:R-:W-:Y:S01]  /*5510*/  ISETP.NE.U32.AND P1, PT, RZ, UR4, PT ;  /* 0x00000004ff007c0c */ /* 0x000fe2000bf25070 */
[----:B------:R-:W2:Y:S01]  /*5520*/  S2R R10, SR_CTAID.Y ;  /* 0x00000000000a7919 */ /* 0x000ea20000002600 */
[----:B------:R-:W-:Y:S01]  /*5530*/  ULDC UR7, c[0x0][0x630] ;  /* 0x00018c0000077ab9 */ /* 0x000fe20000000800 */
[----:B------:R-:W-:Y:S01]  /*5540*/  ULDC UR8, c[0x0][0x150] ;  /* 0x0000540000087ab9 */ /* 0x000fe20000000800 */
[----:B------:R-:W-:Y:S01]  /*5550*/  ISETP.NE.AND.EX P1, PT, RZ, UR5, PT, P1 ;  /* 0x00000005ff007c0c */ /* 0x000fe2000bf25310 */
[----:B------:R-:W-:Y:S02]  /*5560*/  IMAD.MOV.U32 R2, RZ, RZ, R18 ;  /* 0x000000ffff027224 */ /* 0x000fe400078e0012 */
[----:B------:R-:W-:Y:S01]  /*5570*/  IMAD.MOV.U32 R3, RZ, RZ, R17 ;  /* 0x000000ffff037224 */ /* 0x000fe200078e0011 */
[----:B0-----:R-:W-:-:S09]  /*5580*/  I2FP.F32.U32 R14, R12 ;  /* 0x0000000c000e7245 */ /* 0x001fd20000201000 */
[----:B------:R-:W-:Y:S05]  /*5590*/  @!P1 BRA `(.L_x_116) ;  /* 0x0000000000289947 */ /* 0x000fea0003800000 */
[----:B------:R-:W-:Y:S02]  /*55a0*/  ULDC UR6, c[0x0][0x634] ;  /* 0x00018d0000067ab9 */ /* 0x000fe40000000800 */
[----:B------:R-:W-:-:S05]  /*55b0*/  IADD3 R3, P1, R18, UR6, RZ ;  /* 0x0000000612037c10 */ /* 0x000fca000ff3e0ff */
[----:B------:R-:W-:-:S04]  /*55c0*/  IMAD.X R11, RZ, RZ, R17, P1 ;  /* 0x000000ffff0b7224 */ /* 0x000fc800008e0611 */
[----:B------:R-:W-:-:S04]  /*55d0*/  IMAD.WIDE.U32 R4, R11, UR4, RZ ;  /* 0x000000040b047c25 */ /* 0x000fc8000f8e00ff */
[----:B------:R-:W-:-:S04]  /*55e0*/  IMAD.WIDE.U32 R4, P1, R3, UR5, R4 ;  /* 0x0000000503047c25 */ /* 0x000fc8000f820004 */
[----:B------:R-:W-:-:S04]  /*55f0*/  IMAD.WIDE.U32 R2, R3, UR4, RZ ;  /* 0x0000000403027c25 */ /* 0x000fc8000f8e00ff */
[----:B------:R-:W-:Y:S01]  /*5600*/  IMAD.MOV.U32 R2, RZ, RZ, R5 ;  /* 0x000000ffff027224 */ /* 0x000fe200078e0005 */
[----:B------:R-:W-:Y:S01]  /*5610*/  IADD3 RZ, P3, R3, R4, RZ ;  /* 0x0000000403ff7210 */ /* 0x000fe20007f7e0ff */
[----:B------:R-:W-:-:S04]  /*5620*/  IMAD.X R3, RZ, RZ, RZ, P1 ;  /* 0x000000ffff037224 */ /* 0x000fc800008e06ff */
[----:B------:R-:W-:-:S08]  /*5630*/  IMAD.WIDE.U32.X R2, R11, UR5, R2, P3 ;  /* 0x000000050b027c25 */ /* 0x000fd000098e0402 */
.L_x_116:
[----:B------:R-:W-:Y:S01]  /*5640*/  FMUL R14, R14, UR8 ;  /* 0x000000080e0e7c20 */ /* 0x000fe20008400000 */
[--C-:B------:R-:W-:Y:S01]  /*5650*/  SHF.R.U64 R11, R2, UR7, R3.reuse ;  /* 0x00000007020b7c19 */ /* 0x100fe20008001203 */
[----:B------:R-:W-:Y:S01]  /*5660*/  ULDC.64 UR4, c[0x0][0x620] ;  /* 0x0001880000047ab9 */ /* 0x000fe20000000a00 */
[----:B------:R-:W-:Y:S01]  /*5670*/  SHF.R.U32.HI R2, RZ, UR7, R3 ;  /* 0x00000007ff027c19 */ /* 0x000fe20008011603 */
[----:B------:R-:W-:Y:S01]  /*5680*/  IMAD.MOV.U32 R3, RZ, RZ, R17 ;  /* 0x000000ffff037224 */ /* 0x000fe200078e0011 */
[----:B------:R-:W-:Y:S01]  /*5690*/  IADD3 R15, P1, RZ, -R11, RZ ;  /* 0x8000000bff0f7210 */ /* 0x000fe20007f3e0ff */
[----:B------:R-:W0:Y:S01]  /*56a0*/  F2I.U32.TRUNC.NTZ R14, R14 ;  /* 0x0000000e000e7305 */ /* 0x000e22000020f000 */
[----:B------:R-:W-:-:S03]  /*56b0*/  ULDC.64 UR6, c[0x0][0x640] ;  /* 0x0001900000067ab9 */ /* 0x000fc60000000a00 */
[----:B------:R-:W-:Y:S01]  /*56c0*/  IMAD.X R2, RZ, RZ, ~R2, P1 ;  /* 0x000000ffff027224 */ /* 0x000fe200008e0e02 */
[----:B------:R-:W-:-:S03]  /*56d0*/  ISETP.NE.U32.AND P1, PT, RZ, UR6, PT ;  /* 0x00000006ff007c0c */ /* 0x000fc6000bf25070 */
[----:B------:R-:W-:Y:S01]  /*56e0*/  IMAD R2, R2, UR4, RZ ;  /* 0x0000000402027c24 */ /* 0x000fe2000f8e02ff */
[----:B------:R-:W-:-:S03]  /*56f0*/  ISETP.NE.AND.EX P1, PT, RZ, UR7, PT, P1 ;  /* 0x00000007ff007c0c */ /* 0x000fc6000bf25310 */
[C---:B------:R-:W-:Y:S01]  /*5700*/  IMAD R5, R15.reuse, UR5, R2 ;  /* 0x000000050f057c24 */ /* 0x040fe2000f8e0202 */
[----:B------:R-:W-:Y:S01]  /*5710*/  ULDC UR5, c[0x0][0x154] ;  /* 0x0000550000057ab9 */ /* 0x000fe20000000800 */
[----:B------:R-:W-:Y:S02]  /*5720*/  IMAD.MOV.U32 R2, RZ, RZ, R18 ;  /* 0x000000ffff027224 */ /* 0x000fe400078e0012 */
[----:B0-----:R-:W-:Y:S02]  /*5730*/  IMAD.MOV R4, RZ, RZ, -R14 ;  /* 0x000000ffff047224 */ /* 0x001fe400078e0a0e */
[----:B------:R-:W-:Y:S01]  /*5740*/  IMAD.WIDE.U32 R2, R15, UR4, R2 ;  /* 0x000000040f027c25 */ /* 0x000fe2000f8e0002 */
[----:B------:R-:W-:-:S03]  /*5750*/  ULDC UR4, c[0x0][0x618] ;  /* 0x0001860000047ab9 */ /* 0x000fc60000000800 */
[----:B-1----:R-:W-:Y:S01]  /*5760*/  IMAD R12, R13, R4, R12 ;  /* 0x000000040d0c7224 */ /* 0x002fe200078e020c */
[----:B--2---:R-:W-:Y:S01]  /*5770*/  I2FP.F32.U32 R4, R10 ;  /* 0x0000000a00047245 */ /* 0x004fe20000201000 */
[----:B------:R-:W0:Y:S01]  /*5780*/  LDC R13, c[0x0][0x148] ;  /* 0x00005200ff0d7b82 */ /* 0x000e220000000800 */
[----:B------:R-:W-:-:S03]  /*5790*/  IMAD.IADD R3, R3, 0x1, R5 ;  /* 0x0000000103037824 */ /* 0x000fc600078e0205 */
[----:B------:R-:W-:Y:S02]  /*57a0*/  FMUL R4, R4, UR5 ;  /* 0x0000000504047c20 */ /* 0x000fe40008400000 */
[--C-:B------:R-:W-:Y:S02]  /*57b0*/  SHF.R.U64 R14, R2, UR4, R3.reuse ;  /* 0x00000004020e7c19 */ /* 0x100fe40008001203 */
[----:B------:R-:W-:Y:S01]  /*57c0*/  SHF.R.U32.HI R3, RZ, UR4, R3 ;  /* 0x00000004ff037c19 */ /* 0x000fe20008011603 */
[----:B------:R1:W2:Y:S01]  /*57d0*/  F2I.U32.TRUNC.NTZ R20, R4 ;  /* 0x0000000400147305 */ /* 0x0002a2000020f000 */
[----:B------:R-:W-:Y:S02]  /*57e0*/  ULDC UR4, c[0x0][0x608] ;  /* 0x0001820000047ab9 */ /* 0x000fe40000000800 */
[--C-:B------:R-:W-:Y:S02]  /*57f0*/  SHF.R.U64 R19, R14, UR4, R3.reuse ;  /* 0x000000040e137c19 */ /* 0x100fe40008001203 */
[----:B------:R-:W-:Y:S01]  /*5800*/  SHF.R.U32.HI R2, RZ, UR4, R3 ;  /* 0x00000004ff027c19 */ /* 0x000fe20008011603 */
[----:B------:R-:W-:-:S03]  /*5810*/  ULDC UR4, c[0x0][0x658] ;  /* 0x0001960000047ab9 */ /* 0x000fc60000000800 */
[--C-:B------:R-:W-:Y:S02]  /*5820*/  SHF.R.U64 R15, R19, UR4, R2.reuse ;  /* 0x00000004130f7c19 */ /* 0x100fe40008001202 */
[----:B------:R-:W-:-:S03]  /*5830*/  SHF.R.U32.HI R21, RZ, UR4, R2 ;  /* 0x00000004ff157c19 */ /* 0x000fc60008011602 */
[----:B------:R-:W-:Y:S02]  /*5840*/  IMAD.MOV.U32 R2, RZ, RZ, R15 ;  /* 0x000000ffff027224 */ /* 0x000fe400078e000f */
[----:B------:R-:W-:Y:S01]  /*5850*/  IMAD.MOV.U32 R3, RZ, RZ, R21 ;  /* 0x000000ffff037224 */ /* 0x000fe200078e0015 */
[----:B-12---:R-:W-:Y:S06]  /*5860*/  @!P1 BRA `(.L_x_117) ;  /* 0x0000000000289947 */ /* 0x006fec0003800000 */
        /* <DEDUP_REMOVED lines=10> */
.L_x_117:
[----:B------:R-:W1:Y:S01]  /*5910*/  LDC R4, c[0x0][0x65c] ;  /* 0x00019700ff047b82 */ /* 0x000e620000000800 */
[----:B------:R-:W-:Y:S01]  /*5920*/  ULDC UR4, c[0x0][0x648] ;  /* 0x0001920000047ab9 */ /* 0x000fe20000000800 */
[----:B------:R-:W-:Y:S01]  /*5930*/  LOP3.LUT R19, R19, UR16, RZ, 0xc0, !PT ;  /* 0x0000001013137c12 */ /* 0x000fe2000f8ec0ff */
[----:B------:R-:W-:Y:S01]  /*5940*/  IMAD.MOV R20, RZ, RZ, -R20 ;  /* 0x000000ffff147224 */ /* 0x000fe200078e0a14 */
[----:B------:R-:W-:Y:S01]  /*5950*/  SHF.R.U64 R2, R2, UR4, R3 ;  /* 0x0000000402027c19 */ /* 0x000fe20008001203 */
[----:B------:R-:W-:Y:S01]  /*5960*/  ULDC UR4, c[0x0][0x638] ;  /* 0x00018e0000047ab9 */ /* 0x000fe20000000800 */
[----:B------:R-:W-:Y:S01]  /*5970*/  LOP3.LUT R14, R14, UR15, RZ, 0xc0, !PT ;  /* 0x0000000f0e0e7c12 */ /* 0x000fe2000f8ec0ff */
[----:B------:R-:W-:Y:S01]  /*5980*/  ULDC UR5, c[0x0][0x610] ;  /* 0x0001840000057ab9 */ /* 0x000fe20000000800 */
[----:B------:R-:W-:Y:S02]  /*5990*/  IMAD.MOV.U32 R3, RZ, RZ, 0x1 ;  /* 0x00000001ff037424 */ /* 0x000fe400078e00ff */
[----:B------:R-:W-:Y:S01]  /*59a0*/  IMAD R19, R2, UR17, R19 ;  /* 0x0000001102137c24 */ /* 0x000fe2000f8e0213 */
[----:B-1----:R-:W-:Y:S01]  /*59b0*/  ISETP.NE.AND P1, PT, R4, 0x1, PT ;  /* 0x000000010400780c */ /* 0x002fe20003f25270 */
[----:B------:R-:W-:-:S02]  /*59c0*/  IMAD.MOV R4, RZ, RZ, -R2 ;  /* 0x000000ffff047224 */ /* 0x000fc400078e0a02 */
[----:B------:R-:W-:Y:S02]  /*59d0*/  IMAD.MOV.U32 R2, RZ, RZ, R11 ;  /* 0x000000ffff027224 */ /* 0x000fe400078e000b */
[----:B------:R-:W-:Y:S01]  /*59e0*/  IMAD R15, R4, UR4, R15 ;  /* 0x00000004040f7c24 */ /* 0x000fe2000f8e020f */
[----:B------:R-:W-:-:S03]  /*59f0*/  ULDC UR4, c[0x0][0x600] ;  /* 0x0001800000047ab9 */ /* 0x000fc60000000800 */
[----:B------:R-:W-:-:S04]  /*5a00*/  IMAD R15, R15, UR4, R14 ;  /* 0x000000040f0f7c24 */ /* 0x000fc8000f8e020e */
[----:B0-----:R-:W-:-:S04]  /*5a10*/  @P1 IMAD R12, R13, R20, R10 ;  /* 0x000000140d0c1224 */ /* 0x001fc800078e020a */
[----:B------:R-:W-:-:S05]  /*5a20*/  IMAD R12, R19, UR5, R12 ;  /* 0x00000005130c7c24 */ /* 0x000fca000f8e020c */
[----:B------:R-:W-:Y:S02]  /*5a30*/  SEL R22, R15, R12, !P1 ;  /* 0x0000000c0f167207 */ /* 0x000fe40004800000 */
[----:B------:R-:W-:-:S07]  /*5a40*/  SEL R19, R12, R15, !P1 ;  /* 0x0000000f0c137207 */ /* 0x000fce0004800000 */
.L_x_115:
[----:B------:R-:W-:Y:S05]  /*5a50*/  BSYNC B1 ;  /* 0x0000000000017941 */ /* 0x000fea0003800000 */
.L_x_114:
[----:B------:R-:W-:-:S13]  /*5a60*/  LOP3.LUT P1, RZ, R3, 0xff, RZ, 0xc0, !PT ;  /* 0x000000ff03ff7812 */ /* 0x000fda000782c0ff */
[----:B------:R-:W-:Y:S05]  /*5a70*/  @P1 BRA `(.L_x_118) ;  /* 0xfffffff400181947 */ /* 0x000fea000383ffff */
[----:B------:R-:W-:Y:S05]  /*5a80*/  BSYNC B0 ;  /* 0x0000000000007941 */ /* 0x000fea0003800000 */
.L_x_106:
[----:B------:R-:W-:-:S03]  /*5a90*/  UMOV UR4, 0xffffffff ;  /* 0xffffffff00047882 */ /* 0x000fc60000000000 */
[----:B------:R-:W-:Y:S05]  /*5aa0*/  BRA.DIV UR4, `(.L_x_119) ;  /* 0x0000000a04a87947 */ /* 0x000fea000b800000 */
[----:B------:R-:W-:-:S13]  /*5ab0*/  ELECT P6, URZ, PT ;  /* 0x00000000003f782f */ /* 0x000fda00038c0000 */
.L_x_145:
[----:B------:R-:W-:Y:S04]  /*5ac0*/  BSSY B0, `(.L_x_120) ;  /* 0x0000085000007945 */ /* 0x000fe80003800000 */
[----:B------:R-:W-:Y:S05]  /*5ad0*/  @!P6 BRA `(.L_x_121) ;  /* 0x00000008000ce947 */ /* 0x000fea0003800000 */
[----:B------:R-:W-:-:S04]  /*5ae0*/  LOP3.LUT R16, R16, 0x2, RZ, 0xfc, !PT ;  /* 0x0000000210107812 */ /* 0x000fc800078efcff */
[----:B------:R-:W-:-:S13]  /*5af0*/  ISETP.NE.AND P0, PT, R16, 0x3, PT ;  /* 0x000000031000780c */ /* 0x000fda0003f05270 */
[----:B------:R-:W-:Y:S05]  /*5b00*/  @!P0 BRA `(.L_x_122) ;  /* 0x0000000000048947 */ /* 0x000fea0003800000 */
[----:B------:R-:W-:Y:S01]  /*5b10*/  BPT.TRAP 0x1 ;  /* 0x000000040000795c */ /* 0x000fe20000300000 */
.L_x_122:
[----:B------:R-:W0:Y:S01]  /*5b20*/  S2R R3, SR_CgaCtaId ;  /* 0x0000000000037919 */ /* 0x000e220000008800 */
[----:B------:R-:W-:-:S04]  /*5b30*/  MOV R2, 0x400 ;  /* 0x0000040000027802 */ /* 0x000fc80000000f00 */
[----:B0-----:R-:W-:Y:S02]  /*5b40*/  LEA R3, R3, R2, 0x18 ;  /* 0x0000000203037211 */ /* 0x001fe400078ec0ff */
[----:B------:R-:W-:-:S03]  /*5b50*/  SHF.L.U32 R2, R0, 0x1f, RZ ;  /* 0x0000001f00027819 */ /* 0x000fc600000006ff */
[----:B------:R-:W-:-:S04]  /*5b60*/  VIADD R3, R3, 0x70 ;  /* 0x0000007003037836 */ /* 0x000fc80000000000 */
[C---:B------:R-:W-:Y:S02]  /*5b70*/  IMAD R7, R8.reuse, 0x8, R3 ;  /* 0x0000000808077824 */ /* 0x040fe400078e0203 */
[----:B------:R-:W-:Y:S02]  /*5b80*/  VIADD R8, R8, 0x1 ;  /* 0x0000000108087836 */ /* 0x000fe40000000000 */
[----:B------:R-:W0:Y:S03]  /*5b90*/  SYNCS.PHASECHK.TRANS64.TRYWAIT P0, [R7+URZ], R2 ;  /* 0x00000002070075a7 */ /* 0x000e26000800017f */
[----:B------:R-:W-:-:S04]  /*5ba0*/  ISETP.NE.AND P1, PT, R8, 0xe, PT ;  /* 0x0000000e0800780c */ /* 0x000fc80003f25270 */
[----:B------:R-:W-:Y:S02]  /*5bb0*/  SEL R5, RZ, 0x1, P1 ;  /* 0x00000001ff057807 */ /* 0x000fe40000800000 */
[----:B------:R-:W-:Y:S02]  /*5bc0*/  SEL R8, R8, RZ, P1 ;  /* 0x000000ff08087207 */ /* 0x000fe40000800000 */
[----:B------:R-:W-:-:S03]  /*5bd0*/  LOP3.LUT R5, R0, R5, RZ, 0x3c, !PT ;  /* 0x0000000500057212 */ /* 0x000fc600078e3cff */
[----:B------:R-:W-:Y:S01]  /*5be0*/  IMAD R9, R8, 0x8, R3 ;  /* 0x0000000808097824 */ /* 0x000fe200078e0203 */
[----:B------:R-:W-:Y:S01]  /*5bf0*/  SHF.L.U32 R4, R5, 0x1f, RZ ;  /* 0x0000001f05047819 */ /* 0x000fe200000006ff */
[----:B0-----:R-:W-:Y:S06]  /*5c00*/  @!P0 BRA `(.L_x_123) ;  /* 0x0000000800708947 */ /* 0x001fec0003800000 */
.L_x_146:
[----:B------:R-:W1:Y:S01]  /*5c10*/  SYNCS.PHASECHK.TRANS64.TRYWAIT P0, [R9+URZ], R4 ;  /* 0x00000004090075a7 */ /* 0x000e62000800017f */
[----:B------:R-:W-:-:S05]  /*5c20*/  VIADD R0, R8, 0x1 ;  /* 0x0000000108007836 */ /* 0x000fca0000000000 */
[----:B------:R-:W-:-:S04]  /*5c30*/  ISETP.NE.AND P1, PT, R0, 0xe, PT ;  /* 0x0000000e0000780c */ /* 0x000fc80003f25270 */
[----:B0-----:R-:W-:Y:S02]  /*5c40*/  SEL R2, RZ, 0x1, P1 ;  /* 0x00000001ff027807 */ /* 0x001fe40000800000 */
[----:B------:R-:W-:Y:S02]  /*5c50*/  SEL R0, R0, RZ, P1 ;  /* 0x000000ff00007207 */ /* 0x000fe40000800000 */
[----:B------:R-:W-:-:S03]  /*5c60*/  LOP3.LUT R7, R5, R2, RZ, 0x3c, !PT ;  /* 0x0000000205077212 */ /* 0x000fc600078e3cff */
[----:B------:R-:W-:Y:S01]  /*5c70*/  IMAD R6, R0, 0x8, R3 ;  /* 0x0000000800067824 */ /* 0x000fe200078e0203 */
[----:B------:R-:W-:Y:S01]  /*5c80*/  SHF.L.U32 R5, R7, 0x1f, RZ ;  /* 0x0000001f07057819 */ /* 0x000fe200000006ff */
[----:B-1----:R-:W-:Y:S06]  /*5c90*/  @!P0 BRA `(.L_x_124) ;  /* 0x0000000800608947 */ /* 0x002fec0003800000 */
.L_x_147:
[----:B------:R-:W1:Y:S01]  /*5ca0*/  SYNCS.PHASECHK.TRANS64.TRYWAIT P0, [R6+URZ], R5 ;  /* 0x00000005060075a7 */ /* 0x000e62000800017f */
[----:B------:R-:W-:-:S05]  /*5cb0*/  VIADD R0, R0, 0x1 ;  /* 0x0000000100007836 */ /* 0x000fca0000000000 */
[----:B------:R-:W-:-:S04]  /*5cc0*/  ISETP.NE.AND P1, PT, R0, 0xe, PT ;  /* 0x0000000e0000780c */ /* 0x000fc80003f25270 */
[----:B------:R-:W-:Y:S02]  /*5cd0*/  SEL R2, RZ, 0x1, P1 ;  /* 0x00000001ff027807 */ /* 0x000fe40000800000 */
[----:B------:R-:W-:Y:S02]  /*5ce0*/  SEL R0, R0, RZ, P1 ;  /* 0x000000ff00007207 */ /* 0x000fe40000800000 */
[----:B------:R-:W-:-:S03]  /*5cf0*/  LOP3.LUT R7, R7, R2, RZ, 0x3c, !PT ;  /* 0x0000000207077212 */ /* 0x000fc600078e3cff */
[----:B0-----:R-:W-:Y:S01]  /*5d00*/  IMAD R9, R0, 0x8, R3 ;  /* 0x0000000800097824 */ /* 0x001fe200078e0203 */
[----:B------:R-:W-:Y:S01]  /*5d10*/  SHF.L.U32 R4, R7, 0x1f, RZ ;  /* 0x0000001f07047819 */ /* 0x000fe200000006ff */
[----:B-1----:R-:W-:Y:S06]  /*5d20*/  @!P0 BRA `(.L_x_125) ;  /* 0x0000000800508947 */ /* 0x002fec0003800000 */
.L_x_148:
        /* <DEDUP_REMOVED lines=9> */
.L_x_149:
        /* <DEDUP_REMOVED lines=9> */
.L_x_150:
        /* <DEDUP_REMOVED lines=9> */
.L_x_151:
        /* <DEDUP_REMOVED lines=9> */
.L_x_152:
        /* <DEDUP_REMOVED lines=9> */
.L_x_153:
        /* <DEDUP_REMOVED lines=9> */
.L_x_154:
        /* <DEDUP_REMOVED lines=9> */
.L_x_155:
        /* <DEDUP_REMOVED lines=9> */
.L_x_156:
        /* <DEDUP_REMOVED lines=9> */
.L_x_157:
[----:B------:R-:W1:Y:S01]  /*6240*/  SYNCS.PHASECHK.TRANS64.TRYWAIT P0, [R6+URZ], R5 ;  /* 0x00000005060075a7 */ /* 0x000e62000800017f */
[----:B------:R-:W-:-:S05]  /*6250*/  VIADD R0, R0, 0x1 ;  /* 0x0000000100007836 */ /* 0x000fca0000000000 */
[----:B------:R-:W-:-:S04]  /*6260*/  ISETP.NE.AND P1, PT, R0, 0xe, PT ;  /* 0x0000000e0000780c */ /* 0x000fc80003f25270 */
[----:B------:R-:W-:Y:S02]  /*6270*/  SEL R2, RZ, 0x1, P1 ;  /* 0x00000001ff027807 */ /* 0x000fe40000800000 */
[----:B------:R-:W-:Y:S02]  /*6280*/  SEL R0, R0, RZ, P1 ;  /* 0x000000ff00007207 */ /* 0x000fe40000800000 */
[----:B------:R-:W-:Y:S01]  /*6290*/  LOP3.LUT R2, R7, R2, RZ, 0x3c, !PT ;  /* 0x0000000207027212 */ /* 0x000fe200078e3cff */
[----:B-1----:R-:W-:Y:S06]  /*62a0*/  @!P0 BRA `(.L_x_135) ;  /* 0x0000000400b88947 */ /* 0x002fec0003800000 */
.L_x_158:
[----:B------:R-:W-:Y:S01]  /*62b0*/  IMAD R3, R0, 0x8, R3 ;  /* 0x0000000800037824 */ /* 0x000fe200078e0203 */
[----:B------:R-:W-:-:S07]  /*62c0*/  SHF.L.U32 R0, R2, 0x1f, RZ ;  /* 0x0000001f02007819 */ /* 0x000fce00000006ff */
.L_x_136:
[----:B--2---:R2:W4:Y:S02]  /*62d0*/  SYNCS.PHASECHK.TRANS64.TRYWAIT P0, [R3+URZ], R0 ;  /* 0x00000000030075a7 */ /* 0x004524000800017f */
[----:B----4-:R-:W-:Y:S05]  /*62e0*/  @!P0 NANOSLEEP.SYNCS 0x989680 ;  /* 0x009896800000895d */ /* 0x010fea0003900000 */
[----:B------:R-:W4:Y:S02]  /*62f0*/  @!P0 SYNCS.PHASECHK.TRANS64 P0, [R3+URZ], R0 ;  /* 0x00000000030085a7 */ /* 0x000f24000800007f */
[----:B----4-:R-:W-:Y:S05]  /*6300*/  @!P0 BRA `(.L_x_136) ;  /* 0xfffffffc00f08947 */ /* 0x010fea000383ffff */
.L_x_121:
[----:B------:R-:W-:Y:S05]  /*6310*/  BSYNC B0 ;  /* 0x0000000000007941 */ /* 0x000fea0003800000 */
.L_x_120:
[----:B------:R-:W-:Y:S05]  /*6320*/  EXIT ;  /* 0x000000000000794d */ /* 0x000fea0003800000 */
.L_x_20:
[----:B-1----:R1:W2:Y:S02]  /*6330*/  SYNCS.PHASECHK.TRANS64.TRYWAIT P0, [R64+URZ], R3 ;  /* 0x00000003400075a7 */ /* 0x0022a4000800017f */
[----:B--2---:R-:W-:Y:S05]  /*6340*/  @!P0 NANOSLEEP.SYNCS 0x989680 ;  /* 0x009896800000895d */ /* 0x004fea0003900000 */
[----:B------:R-:W2:Y:S02]  /*6350*/  @!P0 SYNCS.PHASECHK.TRANS64 P0, [R64+URZ], R3 ;  /* 0x00000003400085a7 */ /* 0x000ea4000800007f */
[----:B--2---:R-:W-:Y:S05]  /*6360*/  @!P0 BRA `(.L_x_20) ;  /* 0xfffffffc00f08947 */ /* 0x004fea000383ffff */
[----:B------:R-:W-:Y:S05]  /*6370*/  BRA `(.L_x_137) ;  /* 0xffffffb4003c7947 */ /* 0x000fea000383ffff */
.L_x_25:
[----:B--2---:R2:W3:Y:S02]  /*6380*/  SYNCS.PHASECHK.TRANS64.TRYWAIT P1, [R3+URZ], R0 ;  /* 0x00000000030075a7 */ /* 0x0044e4000802017f */
[----:B---3--:R-:W-:Y:S05]  /*6390*/  @!P1 NANOSLEEP.SYNCS 0x989680 ;  /* 0x009896800000995d */ /* 0x008fea0003900000 */
[----:B------:R-:W3:Y:S02]  /*63a0*/  @!P1 SYNCS.PHASECHK.TRANS64 P1, [R3+URZ], R0 ;  /* 0x00000000030095a7 */ /* 0x000ee4000802007f */
[----:B---3--:R-:W-:Y:S05]  /*63b0*/  @!P1 BRA `(.L_x_25) ;  /* 0xfffffffc00f09947 */ /* 0x008fea000383ffff */
[----:B------:R-:W-:Y:S05]  /*63c0*/  BRA `(.L_x_24) ;  /* 0xffffffb400a07947 */ /* 0x000fea000383ffff */
.L_x_30:
[----:B--2---:R-:W-:-:S04]  /*63d0*/  IMAD.U32 R5, RZ, RZ, UR4 ;  /* 0x00000004ff057e24 */ /* 0x004fc8000f8e00ff */
[----:B------:R2:W3:Y:S03]  /*63e0*/  SYNCS.PHASECHK.TRANS64.TRYWAIT P1, [R5+URZ], R4 ;  /* 0x00000004050075a7 */ /* 0x0004e6000802017f */
[----:B---3--:R-:W-:Y:S05]  /*63f0*/  @!P1 NANOSLEEP.SYNCS 0x989680 ;  /* 0x009896800000995d */ /* 0x008fea0003900000 */
[----:B------:R-:W3:Y:S02]  /*6400*/  @!P1 SYNCS.PHASECHK.TRANS64 P1, [R5+URZ], R4 ;  /* 0x00000004050095a7 */ /* 0x000ee4000802007f */
[----:B---3--:R-:W-:Y:S05]  /*6410*/  @!P1 BRA `(.L_x_30) ;  /* 0xfffffffc00ec9947 */ /* 0x008fea000383ffff */
[----:B------:R-:W-:Y:S05]  /*6420*/  BRA `(.L_x_29) ;  /* 0xffffffb800587947 */ /* 0x000fea000383ffff */
.L_x_38:
[----:B-1----:R1:W2:Y:S02]  /*6430*/  SYNCS.PHASECHK.TRANS64.TRYWAIT P0, [R64+URZ+0x10], R3 ;  /* 0x00001003400075a7 */ /* 0x0022a4000800017f */
[----:B--2---:R-:W-:Y:S05]  /*6440*/  @!P0 NANOSLEEP.SYNCS 0x989680 ;  /* 0x009896800000895d */ /* 0x004fea0003900000 */
[----:B------:R-:W2:Y:S02]  /*6450*/  @!P0 SYNCS.PHASECHK.TRANS64 P0, [R64+URZ+0x10], R3 ;  /* 0x00001003400085a7 */ /* 0x000ea4000800007f */
[----:B--2---:R-:W-:Y:S05]  /*6460*/  @!P0 BRA `(.L_x_38) ;  /* 0xfffffffc00f08947 */ /* 0x004fea000383ffff */
[----:B------:R-:W-:Y:S05]  /*6470*/  BRA `(.L_x_138) ;  /* 0xffffffbc00b07947 */ /* 0x000fea000383ffff */
.L_x_107:
[----:B------:R-:W-:Y:S01]  /*6480*/  BSSY B1, `(.L_x_139) ;  /* 0x0000006000017945 */ /* 0x000fe20003800000 */
[----:B------:R-:W-:-:S07]  /*6490*/  IMAD.MOV.U32 R15, RZ, RZ, -0x1 ;  /* 0xffffffffff0f7424 */ /* 0x000fce00078e00ff */
[----:B---3-5:R-:W-:Y:S05]  /*64a0*/  WARPSYNC.COLLECTIVE R15, `(.L_x_140) ;  /* 0x000000000f0c7348 */ /* 0x028fea0003c00000 */
[----:B------:R-:W-:Y:S02]  /*64b0*/  ELECT P6, UR62, PT ;  /* 0x00000000003e782f */ /* 0x000fe400038c0000 */
[----:B------:R-:W-:Y:S01]  /*64c0*/  MOV R14, UR62 ;  /* 0x0000003e000e7c02 */ /* 0x000fe20008000f00 */
[----:B---3-5:R-:W-:Y:S10]  /*64d0*/  ENDCOLLECTIVE ;  /* 0x000000000000791b */ /* 0x028ff40003800000 */
.L_x_140:
[----:B------:R-:W-:Y:S05]  /*64e0*/  BSYNC B1 ;  /* 0x0000000000017941 */ /* 0x000fea0003800000 */
.L_x_139:
[----:B------:R-:W-:Y:S05]  /*64f0*/  BRA `(.L_x_141) ;  /* 0xffffffe800847947 */ /* 0x000fea000383ffff */
.L_x_110:
[----:B-1----:R1:W2:Y:S02]  /*6500*/  SYNCS.PHASECHK.TRANS64.TRYWAIT P1, [R12+URZ+0x70], R5 ;  /* 0x000070050c0075a7 */ /* 0x0022a4000802017f */
[----:B--2---:R-:W-:Y:S05]  /*6510*/  @!P1 NANOSLEEP.SYNCS 0x989680 ;  /* 0x009896800000995d */ /* 0x004fea0003900000 */
[----:B------:R-:W2:Y:S02]  /*6520*/  @!P1 SYNCS.PHASECHK.TRANS64 P1, [R12+URZ+0x70], R5 ;  /* 0x000070050c0095a7 */ /* 0x000ea4000802007f */
[----:B--2---:R-:W-:Y:S05]  /*6530*/  @!P1 BRA `(.L_x_110) ;  /* 0xfffffffc00f09947 */ /* 0x004fea000383ffff */
[----:B------:R-:W-:Y:S05]  /*6540*/  BRA `(.L_x_142) ;  /* 0xffffffe800c07947 */ /* 0x000fea000383ffff */
.L_x_119:
[----:B------:R-:W-:Y:S01]  /*6550*/  BSSY B0, `(.L_x_143) ;  /* 0x0000006000007945 */ /* 0x000fe20003800000 */
[----:B------:R-:W-:-:S07]  /*6560*/  IMAD.MOV.U32 R15, RZ, RZ, -0x1 ;  /* 0xffffffffff0f7424 */ /* 0x000fce00078e00ff */
[----:B---3-5:R-:W-:Y:S05]  /*6570*/  WARPSYNC.COLLECTIVE R15, `(.L_x_144) ;  /* 0x000000000f0c7348 */ /* 0x028fea0003c00000 */
[----:B------:R-:W-:Y:S02]  /*6580*/  ELECT P6, UR62, PT ;  /* 0x00000000003e782f */ /* 0x000fe400038c0000 */
[----:B------:R-:W-:Y:S01]  /*6590*/  MOV R14, UR62 ;  /* 0x0000003e000e7c02 */ /* 0x000fe20008000f00 */
[----:B---3-5:R-:W-:Y:S10]  /*65a0*/  ENDCOLLECTIVE ;  /* 0x000000000000791b */ /* 0x028ff40003800000 */
.L_x_144:
[----:B------:R-:W-:Y:S05]  /*65b0*/  BSYNC B0 ;  /* 0x0000000000007941 */ /* 0x000fea0003800000 */
.L_x_143:
[----:B------:R-:W-:Y:S05]  /*65c0*/  BRA `(.L_x_145) ;  /* 0xfffffff4003c7947 */ /* 0x000fea000383ffff */
.L_x_123:
[----:B0-----:R0:W1:Y:S02]  /*65d0*/  SYNCS.PHASECHK.TRANS64.TRYWAIT P0, [R7+URZ], R2 ;  /* 0x00000002070075a7 */ /* 0x001064000800017f */
[----:B-1----:R-:W-:Y:S05]  /*65e0*/  @!P0 NANOSLEEP.SYNCS 0x989680 ;  /* 0x009896800000895d */ /* 0x002fea0003900000 */
[----:B------:R-:W1:Y:S02]  /*65f0*/  @!P0 SYNCS.PHASECHK.TRANS64 P0, [R7+URZ], R2 ;  /* 0x00000002070085a7 */ /* 0x000e64000800007f */
[----:B-1----:R-:W-:Y:S05]  /*6600*/  @!P0 BRA `(.L_x_123) ;  /* 0xfffffffc00f08947 */ /* 0x002fea000383ffff */
[----:B------:R-:W-:Y:S05]  /*6610*/  BRA `(.L_x_146) ;  /* 0xfffffff4007c7947 */ /* 0x000fea000383ffff */
.L_x_124:
[----:B0-----:R0:W1:Y:S02]  /*6620*/  SYNCS.PHASECHK.TRANS64.TRYWAIT P0, [R9+URZ], R4 ;  /* 0x00000004090075a7 */ /* 0x001064000800017f */
[----:B-1----:R-:W-:Y:S05]  /*6630*/  @!P0 NANOSLEEP.SYNCS 0x989680 ;  /* 0x009896800000895d */ /* 0x002fea0003900000 */
[----:B------:R-:W1:Y:S02]  /*6640*/  @!P0 SYNCS.PHASECHK.TRANS64 P0, [R9+URZ], R4 ;  /* 0x00000004090085a7 */ /* 0x000e64000800007f */
[----:B-1----:R-:W-:Y:S05]  /*6650*/  @!P0 BRA `(.L_x_124) ;  /* 0xfffffffc00f08947 */ /* 0x002fea000383ffff */
[----:B------:R-:W-:Y:S05]  /*6660*/  BRA `(.L_x_147) ;  /* 0xfffffff4008c7947 */ /* 0x000fea000383ffff */
.L_x_125:
[----:B0-----:R0:W1:Y:S02]  /*6670*/  SYNCS.PHASECHK.TRANS64.TRYWAIT P0, [R6+URZ], R5 ;  /* 0x00000005060075a7 */ /* 0x001064000800017f */
[----:B-1----:R-:W-:Y:S05]  /*6680*/  @!P0 NANOSLEEP.SYNCS 0x989680 ;  /* 0x009896800000895d */ /* 0x002fea0003900000 */
[----:B------:R-:W1:Y:S02]  /*6690*/  @!P0 SYNCS.PHASECHK.TRANS64 P0, [R6+URZ], R5 ;  /* 0x00000005060085a7 */ /* 0x000e64000800007f */
[----:B-1----:R-:W-:Y:S05]  /*66a0*/  @!P0 BRA `(.L_x_125) ;  /* 0xfffffffc00f08947 */ /* 0x002fea000383ffff */
[----:B------:R-:W-:Y:S05]  /*66b0*/  BRA `(.L_x_148) ;  /* 0xfffffff4009c7947 */ /* 0x000fea000383ffff */
.L_x_126:
[----:B0-----:R0:W1:Y:S02]  /*66c0*/  SYNCS.PHASECHK.TRANS64.TRYWAIT P0, [R9+URZ], R4 ;  /* 0x00000004090075a7 */ /* 0x001064000800017f */
[----:B-1----:R-:W-:Y:S05]  /*66d0*/  @!P0 NANOSLEEP.SYNCS 0x989680 ;  /* 0x009896800000895d */ /* 0x002fea0003900000 */
[----:B------:R-:W1:Y:S02]  /*66e0*/  @!P0 SYNCS.PHASECHK.TRANS64 P0, [R9+URZ], R4 ;  /* 0x00000004090085a7 */ /* 0x000e64000800007f */
[----:B-1----:R-:W-:Y:S05]  /*66f0*/  @!P0 BRA `(.L_x_126) ;  /* 0xfffffffc00f08947 */ /* 0x002fea000383ffff */
[----:B------:R-:W-:Y:S05]  /*6700*/  BRA `(.L_x_149) ;  /* 0xfffffff400ac7947 */ /* 0x000fea000383ffff */
.L_x_127:
[----:B0-----:R0:W1:Y:S02]  /*6710*/  SYNCS.PHASECHK.TRANS64.TRYWAIT P0, [R6+URZ], R5 ;  /* 0x00000005060075a7 */ /* 0x001064000800017f */
[----:B-1----:R-:W-:Y:S05]  /*6720*/  @!P0 NANOSLEEP.SYNCS 0x989680 ;  /* 0x009896800000895d */ /* 0x002fea0003900000 */
[----:B------:R-:W1:Y:S02]  /*6730*/  @!P0 SYNCS.PHASECHK.TRANS64 P0, [R6+URZ], R5 ;  /* 0x00000005060085a7 */ /* 0x000e64000800007f */
[----:B-1----:R-:W-:Y:S05]  /*6740*/  @!P0 BRA `(.L_x_127) ;  /* 0xfffffffc00f08947 */ /* 0x002fea000383ffff */
[----:B------:R-:W-:Y:S05]  /*6750*/  BRA `(.L_x_150) ;  /* 0xfffffff400bc7947 */ /* 0x000fea000383ffff */
.L_x_128:
[----:B0-----:R0:W1:Y:S02]  /*6760*/  SYNCS.PHASECHK.TRANS64.TRYWAIT P0, [R9+URZ], R4 ;  /* 0x00000004090075a7 */ /* 0x001064000800017f */
[----:B-1----:R-:W-:Y:S05]  /*6770*/  @!P0 NANOSLEEP.SYNCS 0x989680 ;  /* 0x009896800000895d */ /* 0x002fea0003900000 */
[----:B------:R-:W1:Y:S02]  /*6780*/  @!P0 SYNCS.PHASECHK.TRANS64 P0, [R9+URZ], R4 ;  /* 0x00000004090085a7 */ /* 0x000e64000800007f */
[----:B-1----:R-:W-:Y:S05]  /*6790*/  @!P0 BRA `(.L_x_128) ;  /* 0xfffffffc00f08947 */ /* 0x002fea000383ffff */
[----:B------:R-:W-:Y:S05]  /*67a0*/  BRA `(.L_x_151) ;  /* 0xfffffff400cc7947 */ /* 0x000fea000383ffff */
.L_x_129:
[----:B0-----:R0:W1:Y:S02]  /*67b0*/  SYNCS.PHASECHK.TRANS64.TRYWAIT P0, [R6+URZ], R5 ;  /* 0x00000005060075a7 */ /* 0x001064000800017f */
[----:B-1----:R-:W-:Y:S05]  /*67c0*/  @!P0 NANOSLEEP.SYNCS 0x989680 ;  /* 0x009896800000895d */ /* 0x002fea0003900000 */
[----:B------:R-:W1:Y:S02]  /*67d0*/  @!P0 SYNCS.PHASECHK.TRANS64 P0, [R6+URZ], R5 ;  /* 0x00000005060085a7 */ /* 0x000e64000800007f */
[----:B-1----:R-:W-:Y:S05]  /*67e0*/  @!P0 BRA `(.L_x_129) ;  /* 0xfffffffc00f08947 */ /* 0x002fea000383ffff */
[----:B------:R-:W-:Y:S05]  /*67f0*/  BRA `(.L_x_152) ;  /* 0xfffffff400dc7947 */ /* 0x000fea000383ffff */
.L_x_130:
[----:B0-----:R0:W1:Y:S02]  /*6800*/  SYNCS.PHASECHK.TRANS64.TRYWAIT P0, [R9+URZ], R4 ;  /* 0x00000004090075a7 */ /* 0x001064000800017f */
[----:B-1----:R-:W-:Y:S05]  /*6810*/  @!P0 NANOSLEEP.SYNCS 0x989680 ;  /* 0x009896800000895d */ /* 0x002fea0003900000 */
[----:B------:R-:W1:Y:S02]  /*6820*/  @!P0 SYNCS.PHASECHK.TRANS64 P0, [R9+URZ], R4 ;  /* 0x00000004090085a7 */ /* 0x000e64000800007f */
[----:B-1----:R-:W-:Y:S05]  /*6830*/  @!P0 BRA `(.L_x_130) ;  /* 0xfffffffc00f08947 */ /* 0x002fea000383ffff */
[----:B------:R-:W-:Y:S05]  /*6840*/  BRA `(.L_x_153) ;  /* 0xfffffff400ec7947 */ /* 0x000fea000383ffff */
.L_x_131:
[----:B0-----:R0:W1:Y:S02]  /*6850*/  SYNCS.PHASECHK.TRANS64.TRYWAIT P0, [R6+URZ], R5 ;  /* 0x00000005060075a7 */ /* 0x001064000800017f */
[----:B-1----:R-:W-:Y:S05]  /*6860*/  @!P0 NANOSLEEP.SYNCS 0x989680 ;  /* 0x009896800000895d */ /* 0x002fea0003900000 */
[----:B------:R-:W1:Y:S02]  /*6870*/  @!P0 SYNCS.PHASECHK.TRANS64 P0, [R6+URZ], R5 ;  /* 0x00000005060085a7 */ /* 0x000e64000800007f */
[----:B-1----:R-:W-:Y:S05]  /*6880*/  @!P0 BRA `(.L_x_131) ;  /* 0xfffffffc00f08947 */ /* 0x002fea000383ffff */
[----:B------:R-:W-:Y:S05]  /*6890*/  BRA `(.L_x_154) ;  /* 0xfffffff400fc7947 */ /* 0x000fea000383ffff */
.L_x_132:
[----:B0-----:R0:W1:Y:S02]  /*68a0*/  SYNCS.PHASECHK.TRANS64.TRYWAIT P0, [R9+URZ], R4 ;  /* 0x00000004090075a7 */ /* 0x001064000800017f */
[----:B-1----:R-:W-:Y:S05]  /*68b0*/  @!P0 NANOSLEEP.SYNCS 0x989680 ;  /* 0x009896800000895d */ /* 0x002fea0003900000 */
[----:B------:R-:W1:Y:S02]  /*68c0*/  @!P0 SYNCS.PHASECHK.TRANS64 P0, [R9+URZ], R4 ;  /* 0x00000004090085a7 */ /* 0x000e64000800007f */
[----:B-1----:R-:W-:Y:S05]  /*68d0*/  @!P0 BRA `(.L_x_132) ;  /* 0xfffffffc00f08947 */ /* 0x002fea000383ffff */
[----:B------:R-:W-:Y:S05]  /*68e0*/  BRA `(.L_x_155) ;  /* 0xfffffff8000c7947 */ /* 0x000fea000383ffff */
.L_x_133:
[----:B0-----:R0:W1:Y:S02]  /*68f0*/  SYNCS.PHASECHK.TRANS64.TRYWAIT P0, [R6+URZ], R5 ;  /* 0x00000005060075a7 */ /* 0x001064000800017f */
[----:B-1----:R-:W-:Y:S05]  /*6900*/  @!P0 NANOSLEEP.SYNCS 0x989680 ;  /* 0x009896800000895d */ /* 0x002fea0003900000 */
[----:B------:R-:W1:Y:S02]  /*6910*/  @!P0 SYNCS.PHASECHK.TRANS64 P0, [R6+URZ], R5 ;  /* 0x00000005060085a7 */ /* 0x000e64000800007f */
[----:B-1----:R-:W-:Y:S05]  /*6920*/  @!P0 BRA `(.L_x_133) ;  /* 0xfffffffc00f08947 */ /* 0x002fea000383ffff */
[----:B------:R-:W-:Y:S05]  /*6930*/  BRA `(.L_x_156) ;  /* 0xfffffff8001c7947 */ /* 0x000fea000383ffff */
.L_x_134:
[----:B0-----:R0:W1:Y:S02]  /*6940*/  SYNCS.PHASECHK.TRANS64.TRYWAIT P0, [R9+URZ], R4 ;  /* 0x00000004090075a7 */ /* 0x001064000800017f */
[----:B-1----:R-:W-:Y:S05]  /*6950*/  @!P0 NANOSLEEP.SYNCS 0x989680 ;  /* 0x009896800000895d */ /* 0x002fea0003900000 */
[----:B------:R-:W1:Y:S02]  /*6960*/  @!P0 SYNCS.PHASECHK.TRANS64 P0, [R9+URZ], R4 ;  /* 0x00000004090085a7 */ /* 0x000e64000800007f */
[----:B-1----:R-:W-:Y:S05]  /*6970*/  @!P0 BRA `(.L_x_134) ;  /* 0xfffffffc00f08947 */ /* 0x002fea000383ffff */
[----:B------:R-:W-:Y:S05]  /*6980*/  BRA `(.L_x_157) ;  /* 0xfffffff8002c7947 */ /* 0x000fea000383ffff */
.L_x_135:
[----:B-1----:R1:W2:Y:S02]  /*6990*/  SYNCS.PHASECHK.TRANS64.TRYWAIT P0, [R6+URZ], R5 ;  /* 0x00000005060075a7 */ /* 0x0022a4000800017f */
[----:B--2---:R-:W-:Y:S05]  /*69a0*/  @!P0 NANOSLEEP.SYNCS 0x989680 ;  /* 0x009896800000895d */ /* 0x004fea0003900000 */
[----:B------:R-:W2:Y:S02]  /*69b0*/  @!P0 SYNCS.PHASECHK.TRANS64 P0, [R6+URZ], R5 ;  /* 0x00000005060085a7 */ /* 0x000ea4000800007f */
[----:B--2---:R-:W-:Y:S05]  /*69c0*/  @!P0 BRA `(.L_x_135) ;  /* 0xfffffffc00f08947 */ /* 0x004fea000383ffff */
[----:B------:R-:W-:Y:S05]  /*69d0*/  BRA `(.L_x_158) ;  /* 0xfffffff800347947 */ /* 0x000fea000383ffff */
.L_x_159:
[----:B------:R-:W-:-:S00]  /*69e0*/  BRA `(.L_x_159) ;  /* 0xfffffffc00fc7947 */ /* 0x000fc0000383ffff */
[----:B------:R-:W-:-:S00]  /*69f0*/  NOP ;  /* 0x0000000000007918 */ /* 0x000fc00000000000 */
        /* <DEDUP_REMOVED lines=8> */
.L_x_160:


//--------------------- .nv.global.init           --------------------------
	.section	.nv.global.init,"aw",@progbits
.nv.global.init:
	.type		$str$22,@object
	.size		$str$22,($str$23 - $str$22)
$str$22:
        /*0000*/ 	.byte	0x6b, 0x5f, 0x74, 0x69, 0x6c, 0x65, 0x5f, 0x63, 0x6f, 0x75, 0x6e, 0x74, 0x20, 0x3e, 0x3d, 0x20
        /*0010*/ 	.byte	0x31, 0x00
	.type		$str$23,@object
	.size		$str$23,(__unnamed_1 - $str$23)
$str$23:
        /*0012*/ 	.byte	0x2f, 0x74, 0x6d, 0x70, 0x2f, 0x63, 0x75, 0x74, 0x6c, 0x61, 0x73, 0x73, 0x5f, 0x73, 0x77, 0x65
        /*0022*/ 	.byte	0x65, 0x70, 0x5f, 0x73, 0x72, 0x63, 0x2f, 0x69, 0x6e, 0x63, 0x6c, 0x75, 0x64, 0x65, 0x2f, 0x63
        /*0032*/ 	.byte	0x75, 0x74, 0x6c, 0x61, 0x73, 0x73, 0x2f, 0x67, 0x65, 0x6d, 0x6d, 0x2f, 0x63, 0x6f, 0x6c, 0x6c
        /*0042*/ 	.byte	0x65, 0x63, 0x74, 0x69, 0x76, 0x65, 0x2f, 0x73, 0x6d, 0x39, 0x30, 0x5f, 0x6d, 0x6d, 0x61, 0x5f
        /*0052*/ 	.byte	0x74, 0x6d, 0x61, 0x5f, 0x67, 0x6d, 0x6d, 0x61, 0x5f, 0x73, 0x73, 0x5f, 0x77, 0x61, 0x72, 0x70
        /*0062*/ 	.byte	0x73, 0x70, 0x65, 0x63, 0x69, 0x61, 0x6c, 0x69, 0x7a, 0x65, 0x64, 0x2e, 0x68, 0x70, 0x70, 0x00
	.type		__unnamed_1,@object
	.size		__unnamed_1,(.L_0 - __unnamed_1)
__unnamed_1:
        /*0072*/ 	.byte	0x76, 0x6f, 0x69, 0x64, 0x20, 0x63, 0x75, 0x74, 0x6c, 0x61, 0x73, 0x73, 0x3a, 0x3a, 0x67, 0x65
        /* <DEDUP_REMOVED lines=179> */
        /*0bb2*/ 	.byte	0x75, 0x74, 0x65, 0x3a, 0x3a, 0x69, 0x64, 0x65, 0x6e, 0x74, 0x69, 0x74, 0x79, 0x5d, 0x00
.L_0:


//--------------------- .nv.shared._ZN7cutlass13device_kernelINS_4gemm6kernel13GemmUniversalIN4cute5tupleIJiiiiEEENS1_10collective13CollectiveMmaINS1_34MainloopSm90TmaGmmaWarpSpecializedILi14ENS5_IJNS4_1CILi1EEENSA_ILi2EEESB_EEENS1_32KernelTmaWarpSpecializedPingpongEEENS5_IJNSA_ILi64EEESG_SG_EEENS_6half_tENS5_IJlSB_lEEESI_SJ_NS4_8TiledMMAINS4_8MMA_AtomIJNS4_4SM904GMMA25MMA_64x64x16_F32F16F16_SSILNSN_5MajorE0ELSP_0ELNSN_7ScaleInE1ELSQ_1EEEEEENS4_6LayoutINS5_IJSB_SB_SB_EEENS5_IJNSA_ILi0EEESV_SV_EEEEENS5_IJNS4_10UnderscoreESY_SY_EEEEENS4_23SM90_TMA_LOAD_MULTICASTENS4_14ComposedLayoutINS4_7SwizzleILi3ELi4ELi3EEENS4_18smem_ptr_flag_bitsILi16EEENST_INS5_IJNSA_ILi8EEESG_EEENS5_IJSG_SB_EEEEEEEvNS4_8identityENS4_13SM90_TMA_LOADES1B_vS1C_EENS_8epilogue10collective6detail29Sm90TmaWarpSpecializedAdapterINS1G_15DefaultEpilogueISI_SJ_SJ_NS1F_6thread17LinearCombinationISI_Li1EffLNS1K_9ScaleType4KindE0ELNS_15FloatRoundStyleE2ESI_EENS1_15EpilogueDefaultEEEEEvvEEEEvNT_6ParamsE --------------------------
	.section	.nv.shared._ZN7cutlass13device_kernelINS_4gemm6kernel13GemmUniversalIN4cute5tupleIJiiiiEEENS1_10collective13CollectiveMmaINS1_34MainloopSm90TmaGmmaWarpSpecializedILi14ENS5_IJNS4_1CILi1EEENSA_ILi2EEESB_EEENS1_32KernelTmaWarpSpecializedPingpongEEENS5_IJNSA_ILi64EEESG_SG_EEENS_6half_tENS5_IJlSB_lEEESI_SJ_NS4_8TiledMMAINS4_8MMA_AtomIJNS4_4SM904GMMA25MMA_64x64x16_F32F16F16_SSILNSN_5MajorE0ELSP_0ELNSN_7ScaleInE1ELSQ_1EEEEEENS4_6LayoutINS5_IJSB_SB_SB_EEENS5_IJNSA_ILi0EEESV_SV_EEEEENS5_IJNS4_10UnderscoreESY_SY_EEEEENS4_23SM90_TMA_LOAD_MULTICASTENS4_14ComposedLayoutINS4_7SwizzleILi3ELi4ELi3EEENS4_18smem_ptr_flag_bitsILi16EEENST_INS5_IJNSA_ILi8EEESG_EEENS5_IJSG_SB_EEEEEEEvNS4_8identityENS4_13SM90_TMA_LOADES1B_vS1C_EENS_8epilogue10collective6detail29Sm90TmaWarpSpecializedAdapterINS1G_15DefaultEpilogueISI_SJ_SJ_NS1F_6thread17LinearCombinationISI_Li1EffLNS1K_9ScaleType4KindE0ELNS_15FloatRoundStyleE2ESI_EENS1_15EpilogueDefaultEEEEEvvEEEEvNT_6ParamsE,"aw",@nobits
	.sectionflags	@""
	.align	16
	.zero		1024


//--------------------- .nv.shared.reserved.0     --------------------------
	.section	.nv.shared.reserved.0,"aw",@nobits
	.weak		__nv_reservedSMEM_offset_0_alias
	.size		__nv_reservedSMEM_offset_0_alias, 0, 0
	.other		__nv_reservedSMEM_offset_0_alias,@"STO_CUDA_RESERVED_SHARED STV_DEFAULT"
__nv_reservedSMEM_offset_0_alias:
	.zero		0


//--------------------- .nv.global                --------------------------
	.section	.nv.global,"aw",@nobits
.nv.global:
	.type		_ZN40_INTERNAL_ffa01f48_4_k_cu_0b79484f_230354cute1_E,@object
	.size		_ZN40_INTERNAL_ffa01f48_4_k_cu_0b79484f_230354cute1_E,(_ZN40_INTERNAL_ffa01f48_4_k_cu_0b79484f_230354cuda3std3__45__cpo6cbeginE - _ZN40_INTERNAL_ffa01f48_4_k_cu_0b79484f_230354cute1_E)
_ZN40_INTERNAL_ffa01f48_4_k_cu_0b79484f_230354cute1_E:
	.zero		1
	.type		_ZN40_INTERNAL_ffa01f48_4_k_cu_0b79484f_230354cuda3std3__45__cpo6cbeginE,@object
	.size		_ZN40_INTERNAL_ffa01f48_4_k_cu_0b79484f_230354cuda3std3__45__cpo6cbeginE,(_ZN40_INTERNAL_ffa01f48_4_k_cu_0b79484f_230354cuda3std3__48in_placeE - _ZN40_INTERNAL_ffa01f48_4_k_cu_0b79484f_230354cuda3std3__45__cpo6cbeginE)
_ZN40_INTERNAL_ffa01f48_4_k_cu_0b79484f_230354cuda3std3__45__cpo6cbeginE:
	.zero		1
	.type		_ZN40_INTERNAL_ffa01f48_4_k_cu_0b79484f_230354cuda3std3__48in_placeE,@object
	.size		_ZN40_INTERNAL_ffa01f48_4_k_cu_0b79484f_230354cuda3std3__48in_placeE,(_ZN40_INTERNAL_ffa01f48_4_k_cu_0b79484f_230354cuda3std6ranges3__45__cpo9iter_moveE - _ZN40_INTERNAL_ffa01f48_4_k_cu_0b79484f_230354cuda3std3__48in_placeE)
_ZN40_INTERNAL_ffa01f48_4_k_cu_0b79484f_230354cuda3std3__48in_placeE:
	.zero		1
	.type		_ZN40_INTERNAL_ffa01f48_4_k_cu_0b79484f_230354cuda3std6ranges3__45__cpo9iter_moveE,@object
	.size		_ZN40_INTERNAL_ffa01f48_4_k_cu_0b79484f_230354cuda3std6ranges3__45__cpo9iter_moveE,(_ZN40_INTERNAL_ffa01f48_4_k_cu_0b79484f_230354cuda3std3__45__cpo5beginE - _ZN40_INTERNAL_ffa01f48_4_k_cu_0b79484f_230354cuda3std6ranges3__45__cpo9iter_moveE)
_ZN40_INTERNAL_ffa01f48_4_k_cu_0b79484f_230354cuda3std6ranges3__45__cpo9iter_moveE:
	.zero		1
	.type		_ZN40_INTERNAL_ffa01f48_4_k_cu_0b79484f_230354cuda3std3__45__cpo5beginE,@object
	.size		_ZN40_INTERNAL_ffa01f48_4_k_cu_0b79484f_230354cuda3std3__45__cpo5beginE,(_ZN40_INTERNAL_ffa01f48_4_k_cu_0b79484f_230354cuda3std3__442_GLOBAL__N__ffa01f48_4_k_cu_0b79484f_230356ignoreE - _ZN40_INTERNAL_ffa01f48_4_k_cu_0b79484f_230354cuda3std3__45__cpo5beginE)
_ZN40_INTERNAL_ffa01f48_4_k_cu_0b79484f_230354cuda3std3__45__cpo5beginE:
	.zero		1
	.type		_ZN40_INTERNAL_ffa01f48_4_k_cu_0b79484f_230354cuda3std3__442_GLOBAL__N__ffa01f48_4_k_cu_0b79484f_230356ignoreE,@object
	.size		_ZN40_INTERNAL_ffa01f48_4_k_cu_0b79484f_230354cuda3std3__442_GLOBAL__N__ffa01f48_4_k_cu_0b79484f_230356ignoreE,(_ZN40_INTERNAL_ffa01f48_4_k_cu_0b79484f_230354cute7productE - _ZN40_INTERNAL_ffa01f48_4_k_cu_0b79484f_230354cuda3std3__442_GLOBAL__N__ffa01f48_4_k_cu_0b79484f_230356ignoreE)
_ZN40_INTERNAL_ffa01f48_4_k_cu_0b79484f_230354cuda3std3__442_GLOBAL__N__ffa01f48_4_k_cu_0b79484f_230356ignoreE:
	.zero		1
	.type		_ZN40_INTERNAL_ffa01f48_4_k_cu_0b79484f_230354cute7productE,@object
	.size		_ZN40_INTERNAL_ffa01f48_4_k_cu_0b79484f_230354cute7productE,(_ZN40_INTERNAL_ffa01f48_4_k_cu_0b79484f_230354cuda3std3__45__cpo3endE - _ZN40_INTERNAL_ffa01f48_4_k_cu_0b79484f_230354cute7productE)
_ZN40_INTERNAL_ffa01f48_4_k_cu_0b79484f_230354cute7productE:
	.zero		1
	.type		_ZN40_INTERNAL_ffa01f48_4_k_cu_0b79484f_230354cuda3std3__45__cpo3endE,@object
	.size		_ZN40_INTERNAL_ffa01f48_4_k_cu_0b79484f_230354cuda3std3__45__cpo3endE,(_ZN40_INTERNAL_ffa01f48_4_k_cu_0b79484f_230354cuda3std3__419piecewise_constructE - _ZN40_INTERNAL_ffa01f48_4_k_cu_0b79484f_230354cuda3std3__45__cpo3endE)
_ZN40_INTERNAL_ffa01f48_4_k_cu_0b79484f_230354cuda3std3__45__cpo3endE:
	.zero		1
	.type		_ZN40_INTERNAL_ffa01f48_4_k_cu_0b79484f_230354cuda3std3__419piecewise_constructE,@object
	.size		_ZN40_INTERNAL_ffa01f48_4_k_cu_0b79484f_230354cuda3std3__419piecewise_constructE,(_ZN40_INTERNAL_ffa01f48_4_k_cu_0b79484f_230354cuda3std3__45__cpo4cendE - _ZN40_INTERNAL_ffa01f48_4_k_cu_0b79484f_230354cuda3std3__419piecewise_constructE)
_ZN40_INTERNAL_ffa01f48_4_k_cu_0b79484f_230354cuda3std3__419piecewise_constructE:
	.zero		1
	.type		_ZN40_INTERNAL_ffa01f48_4_k_cu_0b79484f_230354cuda3std3__45__cpo4cendE,@object
	.size		_ZN40_INTERNAL_ffa01f48_4_k_cu_0b79484f_230354cuda3std3__45__cpo4cendE,(_ZN40_INTERNAL_ffa01f48_4_k_cu_0b79484f_230354cuda3std6ranges3__45__cpo4swapE - _ZN40_INTERNAL_ffa01f48_4_k_cu_0b79484f_230354cuda3std3__45__cpo4cendE)
_ZN40_INTERNAL_ffa01f48_4_k_cu_0b79484f_230354cuda3std3__45__cpo4cendE:
	.zero		1
	.type		_ZN40_INTERNAL_ffa01f48_4_k_cu_0b79484f_230354cuda3std6ranges3__45__cpo4swapE,@object
	.size		_ZN40_INTERNAL_ffa01f48_4_k_cu_0b79484f_230354cuda3std6ranges3__45__cpo4swapE,(.L_8 - _ZN40_INTERNAL_ffa01f48_4_k_cu_0b79484f_230354cuda3std6ranges3__45__cpo4swapE)
_ZN40_INTERNAL_ffa01f48_4_k_cu_0b79484f_230354cuda3std6ranges3__45__cpo4swapE:
	.zero		1
.L_8:


//--------------------- .nv.constant0._ZN7cutlass13device_kernelINS_4gemm6kernel13GemmUniversalIN4cute5tupleIJiiiiEEENS1_10collective13CollectiveMmaINS1_34MainloopSm90TmaGmmaWarpSpecializedILi14ENS5_IJNS4_1CILi1EEENSA_ILi2EEESB_EEENS1_32KernelTmaWarpSpecializedPingpongEEENS5_IJNSA_ILi64EEESG_SG_EEENS_6half_tENS5_IJlSB_lEEESI_SJ_NS4_8TiledMMAINS4_8MMA_AtomIJNS4_4SM904GMMA25MMA_64x64x16_F32F16F16_SSILNSN_5MajorE0ELSP_0ELNSN_7ScaleInE1ELSQ_1EEEEEENS4_6LayoutINS5_IJSB_SB_SB_EEENS5_IJNSA_ILi0EEESV_SV_EEEEENS5_IJNS4_10UnderscoreESY_SY_EEEEENS4_23SM90_TMA_LOAD_MULTICASTENS4_14ComposedLayoutINS4_7SwizzleILi3ELi4ELi3EEENS4_18smem_ptr_flag_bitsILi16EEENST_INS5_IJNSA_ILi8EEESG_EEENS5_IJSG_SB_EEEEEEEvNS4_8identityENS4_13SM90_TMA_LOADES1B_vS1C_EENS_8epilogue10collective6detail29Sm90TmaWarpSpecializedAdapterINS1G_15DefaultEpilogueISI_SJ_SJ_NS1F_6thread17LinearCombinationISI_Li1EffLNS1K_9ScaleType4KindE0ELNS_15FloatRoundStyleE2ESI_EENS1_15EpilogueDefaultEEEEEvvEEEEvNT_6ParamsE --------------------------
	.section	.nv.constant0._ZN7cutlass13device_kernelINS_4gemm6kernel13GemmUniversalIN4cute5tupleIJiiiiEEENS1_10collective13CollectiveMmaINS1_34MainloopSm90TmaGmmaWarpSpecializedILi14ENS5_IJNS4_1CILi1EEENSA_ILi2EEESB_EEENS1_32KernelTmaWarpSpecializedPingpongEEENS5_IJNSA_ILi64EEESG_SG_EEENS_6half_tENS5_IJlSB_lEEESI_SJ_NS4_8TiledMMAINS4_8MMA_AtomIJNS4_4SM904GMMA25MMA_64x64x16_F32F16F16_SSILNSN_5MajorE0ELSP_0ELNSN_7ScaleInE1ELSQ_1EEEEEENS4_6LayoutINS5_IJSB_SB_SB_EEENS5_IJNSA_ILi0EEESV_SV_EEEEENS5_IJNS4_10UnderscoreESY_SY_EEEEENS4_23SM90_TMA_LOAD_MULTICASTENS4_14ComposedLayoutINS4_7SwizzleILi3ELi4ELi3EEENS4_18smem_ptr_flag_bitsILi16EEENST_INS5_IJNSA_ILi8EEESG_EEENS5_IJSG_SB_EEEEEEEvNS4_8identityENS4_13SM90_TMA_LOADES1B_vS1C_EENS_8epilogue10collective6detail29Sm90TmaWarpSpecializedAdapterINS1G_15DefaultEpilogueISI_SJ_SJ_NS1F_6thread17LinearCombinationISI_Li1EffLNS1K_9ScaleType4KindE0ELNS_15FloatRoundStyleE2ESI_EENS1_15EpilogueDefaultEEEEEvvEEEEvNT_6ParamsE,"a",@progbits
	.sectionflags	@""
	.align	4
.nv.constant0._ZN7cutlass13device_kernelINS_4gemm6kernel13GemmUniversalIN4cute5tupleIJiiiiEEENS1_10collective13CollectiveMmaINS1_34MainloopSm90TmaGmmaWarpSpecializedILi14ENS5_IJNS4_1CILi1EEENSA_ILi2EEESB_EEENS1_32KernelTmaWarpSpecializedPingpongEEENS5_IJNSA_ILi64EEESG_SG_EEENS_6half_tENS5_IJlSB_lEEESI_SJ_NS4_8TiledMMAINS4_8MMA_AtomIJNS4_4SM904GMMA25MMA_64x64x16_F32F16F16_SSILNSN_5MajorE0ELSP_0ELNSN_7ScaleInE1ELSQ_1EEEEEENS4_6LayoutINS5_IJSB_SB_SB_EEENS5_IJNSA_ILi0EEESV_SV_EEEEENS5_IJNS4_10UnderscoreESY_SY_EEEEENS4_23SM90_TMA_LOAD_MULTICASTENS4_14ComposedLayoutINS4_7SwizzleILi3ELi4ELi3EEENS4_18smem_ptr_flag_bitsILi16EEENST_INS5_IJNSA_ILi8EEESG_EEENS5_IJSG_SB_EEEEEEEvNS4_8identityENS4_13SM90_TMA_LOADES1B_vS1C_EENS_8epilogue10collective6detail29Sm90TmaWarpSpecializedAdapterINS1G_15DefaultEpilogueISI_SJ_SJ_NS1F_6thread17LinearCombinationISI_Li1EffLNS1K_9ScaleType4KindE0ELNS_15FloatRoundStyleE2ESI_EENS1_15EpilogueDefaultEEEEEvvEEEEvNT_6ParamsE:
	.zero		1664


//--------------------- SYMBOLS --------------------------

	.type		.nv.reservedSmem.offset0,@object
	.size		.nv.reservedSmem.offset0,0x4
	.type		__assertfail,@function
